// auto-generated by cutlass_sweep.gemm — config: {"arch": "sm_90", "cluster_m": 1, "cluster_n": 1, "dtype": "fp16", "dtype_b": "fp16", "layout": "nt", "stages": 0, "tile_k": 64, "tile_m": 256, "tile_n": 384}
#include "cutlass/cutlass.h"
#include "cutlass/gemm/collective/collective_builder.hpp"
#include "cutlass/gemm/device/gemm_universal_adapter.h"
#include "cutlass/gemm/kernel/gemm_universal.hpp"
#include "cutlass/epilogue/collective/collective_builder.hpp"

using ElemA = cutlass::half_t;
using ElemB = cutlass::half_t;
using ElemCD = cutlass::half_t;
using Acc  = float;
using TileShape    = cute::Shape<cute::_256, cute::_384, cute::_64>;
using ClusterShape = cute::Shape<cute::_1, cute::_1, cute::_1>;

using CollectiveEpilogue = typename cutlass::epilogue::collective::CollectiveBuilder<
    cutlass::arch::Sm90, cutlass::arch::OpClassTensorOp,
    TileShape, ClusterShape,
    cutlass::epilogue::collective::EpilogueTileAuto,
    Acc, Acc,
    ElemCD, cutlass::layout::RowMajor, 128 / cutlass::sizeof_bits<ElemCD>::value,
    ElemCD, cutlass::layout::RowMajor, 128 / cutlass::sizeof_bits<ElemCD>::value,
    cutlass::epilogue::collective::EpilogueScheduleAuto
  >::CollectiveOp;

using CollectiveMainloop = typename cutlass::gemm::collective::CollectiveBuilder<
    cutlass::arch::Sm90, cutlass::arch::OpClassTensorOp,
    ElemA, cutlass::layout::RowMajor, 128 / cutlass::sizeof_bits<ElemA>::value,
    ElemB, cutlass::layout::ColumnMajor, 128 / cutlass::sizeof_bits<ElemB>::value,
    Acc,
    TileShape, ClusterShape,
    cutlass::gemm::collective::StageCountAutoCarveout<static_cast<int>(sizeof(typename CollectiveEpilogue::SharedStorage))>,
    cutlass::gemm::collective::KernelScheduleAuto
  >::CollectiveOp;

using GemmKernel = cutlass::gemm::kernel::GemmUniversal<
    cute::Shape<int,int,int,int>,
    CollectiveMainloop,
    CollectiveEpilogue
>;
using Gemm = cutlass::gemm::device::GemmUniversalAdapter<GemmKernel>;

// Force the device kernel symbol into the cubin without needing a host main.
auto* _anchor = &cutlass::device_kernel<GemmKernel>;


// ===== COMPILED SASS (sm_90a) =====

	.target	sm_90a

	.elftype	@"ET_EXEC"


//--------------------- .note.nv.tkinfo           --------------------------
	.section	.note.nv.tkinfo,"",@"SHT_NOTE"
	.sectionflags	@"SHF_NOTE_NV_TKINFO"
	.tkinfo
        /*0018*/ 	.word	0x00000002
        /*0030*/ 	.string	""
        /*0030*/ 	.string	"ptxas"
        /*0030*/ 	.string	"Cuda compilation tools, release 13.0, V13.0.88"
        /*0030*/ 	.string	"Build cuda_13.0.r13.0/compiler.36424714_0"
        /*0030*/ 	.string	"-arch sm_90a -m 64 "



//--------------------- .note.nv.cuinfo           --------------------------
	.section	.note.nv.cuinfo,"",@"SHT_NOTE"
	.sectionflags	@"SHF_NOTE_NV_CUINFO"
        /*0018*/ 	.short	0x0002
        /*001a*/ 	.short	0x005a
        /*001c*/ 	.short	0x0082
	.zero		2


//--------------------- .nv.info                  --------------------------
	.section	.nv.info,"",@"SHT_CUDA_INFO"
	.align	4


	//----- nvinfo : EIATTR_REGCOUNT
	.align		4
        /*0000*/ 	.byte	0x04, 0x2f
        /*0002*/ 	.short	(.L_15 - .L_14)
	.align		4
.L_14:
        /*0004*/ 	.word	index@(_ZN7cutlass13device_kernelINS_4gemm6kernel13GemmUniversalIN4cute5tupleIJiiiiEEENS1_10collective13CollectiveMmaINS1_34MainloopSm90TmaGmmaWarpSpecializedILi2ENS5_IJNS4_1CILi1EEESB_SB_EEENS1_35KernelTmaWarpSpecializedCooperativeEEENS5_IJNSA_ILi256EEENSA_ILi384EEENSA_ILi64EEEEEENS_6half_tENS5_IJlSB_lEEESJ_SK_NS4_8TiledMMAINS4_8MMA_AtomIJNS4_4SM904GMMA26MMA_64x192x16_F32F16F16_SSILNSO_5MajorE0ELSQ_0ELNSO_7ScaleInE1ELSR_1EEEEEENS4_6LayoutINS5_IJNSA_ILi2EEESB_SB_EEENS5_IJSB_NSA_ILi0EEESX_EEEEENS5_IJNS4_10UnderscoreES10_S10_EEEEENS4_13SM90_TMA_LOADENS4_14ComposedLayoutINS4_7SwizzleILi3ELi4ELi3EEENS4_18smem_ptr_flag_bitsILi16EEENSU_INS5_IJNSA_ILi8EEESH_EEENS5_IJSH_SB_EEEEEEEvNS4_8identityES13_S1D_vS1E_EENS_8epilogue10collective6detail29Sm90TmaWarpSpecializedAdapterINS1H_15DefaultEpilogueISJ_SK_SK_NS1G_6thread17LinearCombinationISJ_Li1EffLNS1L_9ScaleType4KindE0ELNS_15FloatRoundStyleE2ESJ_EENS1_15EpilogueDefaultEEEEEvvEEEEvNT_6ParamsE)
        /*0008*/ 	.word	0x000000a8


	//----- nvinfo : EIATTR_FRAME_SIZE
	.align		4
.L_15:
        /*000c*/ 	.byte	0x04, 0x11
        /*000e*/ 	.short	(.L_17 - .L_16)
	.align		4
.L_16:
        /*0010*/ 	.word	index@(_ZN7cutlass13device_kernelINS_4gemm6kernel13GemmUniversalIN4cute5tupleIJiiiiEEENS1_10collective13CollectiveMmaINS1_34MainloopSm90TmaGmmaWarpSpecializedILi2ENS5_IJNS4_1CILi1EEESB_SB_EEENS1_35KernelTmaWarpSpecializedCooperativeEEENS5_IJNSA_ILi256EEENSA_ILi384EEENSA_ILi64EEEEEENS_6half_tENS5_IJlSB_lEEESJ_SK_NS4_8TiledMMAINS4_8MMA_AtomIJNS4_4SM904GMMA26MMA_64x192x16_F32F16F16_SSILNSO_5MajorE0ELSQ_0ELNSO_7ScaleInE1ELSR_1EEEEEENS4_6LayoutINS5_IJNSA_ILi2EEESB_SB_EEENS5_IJSB_NSA_ILi0EEESX_EEEEENS5_IJNS4_10UnderscoreES10_S10_EEEEENS4_13SM90_TMA_LOADENS4_14ComposedLayoutINS4_7SwizzleILi3ELi4ELi3EEENS4_18smem_ptr_flag_bitsILi16EEENSU_INS5_IJNSA_ILi8EEESH_EEENS5_IJSH_SB_EEEEEEEvNS4_8identityES13_S1D_vS1E_EENS_8epilogue10collective6detail29Sm90TmaWarpSpecializedAdapterINS1H_15DefaultEpilogueISJ_SK_SK_NS1G_6thread17LinearCombinationISJ_Li1EffLNS1L_9ScaleType4KindE0ELNS_15FloatRoundStyleE2ESJ_EENS1_15EpilogueDefaultEEEEEvvEEEEvNT_6ParamsE)
        /*0014*/ 	.word	0x00000fa8


	//----- nvinfo : EIATTR_MIN_STACK_SIZE
	.align		4
.L_17:
        /*0018*/ 	.byte	0x04, 0x12
        /*001a*/ 	.short	(.L_19 - .L_18)
	.align		4
.L_18:
        /*001c*/ 	.word	index@(_ZN7cutlass13device_kernelINS_4gemm6kernel13GemmUniversalIN4cute5tupleIJiiiiEEENS1_10collective13CollectiveMmaINS1_34MainloopSm90TmaGmmaWarpSpecializedILi2ENS5_IJNS4_1CILi1EEESB_SB_EEENS1_35KernelTmaWarpSpecializedCooperativeEEENS5_IJNSA_ILi256EEENSA_ILi384EEENSA_ILi64EEEEEENS_6half_tENS5_IJlSB_lEEESJ_SK_NS4_8TiledMMAINS4_8MMA_AtomIJNS4_4SM904GMMA26MMA_64x192x16_F32F16F16_SSILNSO_5MajorE0ELSQ_0ELNSO_7ScaleInE1ELSR_1EEEEEENS4_6LayoutINS5_IJNSA_ILi2EEESB_SB_EEENS5_IJSB_NSA_ILi0EEESX_EEEEENS5_IJNS4_10UnderscoreES10_S10_EEEEENS4_13SM90_TMA_LOADENS4_14ComposedLayoutINS4_7SwizzleILi3ELi4ELi3EEENS4_18smem_ptr_flag_bitsILi16EEENSU_INS5_IJNSA_ILi8EEESH_EEENS5_IJSH_SB_EEEEEEEvNS4_8identityES13_S1D_vS1E_EENS_8epilogue10collective6detail29Sm90TmaWarpSpecializedAdapterINS1H_15DefaultEpilogueISJ_SK_SK_NS1G_6thread17LinearCombinationISJ_Li1EffLNS1L_9ScaleType4KindE0ELNS_15FloatRoundStyleE2ESJ_EENS1_15EpilogueDefaultEEEEEvvEEEEvNT_6ParamsE)
        /*0020*/ 	.word	0x00000fa8
.L_19:


//--------------------- .nv.compat                --------------------------
	.section	.nv.compat,"",@"SHT_CUDA_COMPAT_INFO"
	.align	4
        /*0000*/ 	.byte	0x02, 0x09, 0x01, 0x00, 0x02, 0x02, 0x04, 0x00, 0x02, 0x05, 0x05, 0x00, 0x03, 0x07, 0x01, 0x01
        /*0010*/ 	.byte	0x02, 0x03, 0x01, 0x00, 0x02, 0x06, 0x01, 0x00, 0x04, 0x0b, 0x08, 0x00, 0x00, 0x00, 0x00, 0x00
        /*0020*/ 	.byte	0x00, 0x00, 0x00, 0x00


//--------------------- .nv.info._ZN7cutlass13device_kernelINS_4gemm6kernel13GemmUniversalIN4cute5tupleIJiiiiEEENS1_10collective13CollectiveMmaINS1_34MainloopSm90TmaGmmaWarpSpecializedILi2ENS5_IJNS4_1CILi1EEESB_SB_EEENS1_35KernelTmaWarpSpecializedCooperativeEEENS5_IJNSA_ILi256EEENSA_ILi384EEENSA_ILi64EEEEEENS_6half_tENS5_IJlSB_lEEESJ_SK_NS4_8TiledMMAINS4_8MMA_AtomIJNS4_4SM904GMMA26MMA_64x192x16_F32F16F16_SSILNSO_5MajorE0ELSQ_0ELNSO_7ScaleInE1ELSR_1EEEEEENS4_6LayoutINS5_IJNSA_ILi2EEESB_SB_EEENS5_IJSB_NSA_ILi0EEESX_EEEEENS5_IJNS4_10UnderscoreES10_S10_EEEEENS4_13SM90_TMA_LOADENS4_14ComposedLayoutINS4_7SwizzleILi3ELi4ELi3EEENS4_18smem_ptr_flag_bitsILi16EEENSU_INS5_IJNSA_ILi8EEESH_EEENS5_IJSH_SB_EEEEEEEvNS4_8identityES13_S1D_vS1E_EENS_8epilogue10collective6detail29Sm90TmaWarpSpecializedAdapterINS1H_15DefaultEpilogueISJ_SK_SK_NS1G_6thread17LinearCombinationISJ_Li1EffLNS1L_9ScaleType4KindE0ELNS_15FloatRoundStyleE2ESJ_EENS1_15EpilogueDefaultEEEEEvvEEEEvNT_6ParamsE --------------------------
	.section	.nv.info._ZN7cutlass13device_kernelINS_4gemm6kernel13GemmUniversalIN4cute5tupleIJiiiiEEENS1_10collective13CollectiveMmaINS1_34MainloopSm90TmaGmmaWarpSpecializedILi2ENS5_IJNS4_1CILi1EEESB_SB_EEENS1_35KernelTmaWarpSpecializedCooperativeEEENS5_IJNSA_ILi256EEENSA_ILi384EEENSA_ILi64EEEEEENS_6half_tENS5_IJlSB_lEEESJ_SK_NS4_8TiledMMAINS4_8MMA_AtomIJNS4_4SM904GMMA26MMA_64x192x16_F32F16F16_SSILNSO_5MajorE0ELSQ_0ELNSO_7ScaleInE1ELSR_1EEEEEENS4_6LayoutINS5_IJNSA_ILi2EEESB_SB_EEENS5_IJSB_NSA_ILi0EEESX_EEEEENS5_IJNS4_10UnderscoreES10_S10_EEEEENS4_13SM90_TMA_LOADENS4_14ComposedLayoutINS4_7SwizzleILi3ELi4ELi3EEENS4_18smem_ptr_flag_bitsILi16EEENSU_INS5_IJNSA_ILi8EEESH_EEENS5_IJSH_SB_EEEEEEEvNS4_8identityES13_S1D_vS1E_EENS_8epilogue10collective6detail29Sm90TmaWarpSpecializedAdapterINS1H_15DefaultEpilogueISJ_SK_SK_NS1G_6thread17LinearCombinationISJ_Li1EffLNS1L_9ScaleType4KindE0ELNS_15FloatRoundStyleE2ESJ_EENS1_15EpilogueDefaultEEEEEvvEEEEvNT_6ParamsE,"",@"SHT_CUDA_INFO"
	.sectionflags	@""
	.align	4


	//----- nvinfo : EIATTR_CUDA_API_VERSION
	.align		4
        /*0000*/ 	.byte	0x04, 0x37
        /*0002*/ 	.short	(.L_21 - .L_20)
.L_20:
        /*0004*/ 	.word	0x00000082


	//----- nvinfo : EIATTR_KPARAM_INFO
	.align		4
.L_21:
        /*0008*/ 	.byte	0x04, 0x17
        /*000a*/ 	.short	(.L_23 - .L_22)
.L_22:
        /*000c*/ 	.word	0x00000000
        /*0010*/ 	.short	0x0000
        /*0012*/ 	.short	0x0070
        /*0014*/ 	.byte	0x00, 0xf0, 0x01, 0x10


	//----- nvinfo : EIATTR_SPARSE_MMA_MASK
	.align		4
.L_23:
        /*0018*/ 	.byte	0x03, 0x50
        /*001a*/ 	.short	0x0000


	//----- nvinfo : EIATTR_MAXREG_COUNT
	.align		4
        /*001c*/ 	.byte	0x03, 0x1b
        /*001e*/ 	.short	0x00a8


	//----- nvinfo : EIATTR_NUM_BARRIERS
	.align		4
        /*0020*/ 	.byte	0x02, 0x4c
        /*0022*/ 	.byte	0x01
	.zero		1


	//----- nvinfo : EIATTR_EXTERNS
	.align		4
        /*0024*/ 	.byte	0x04, 0x0f
        /*0026*/ 	.short	(.L_25 - .L_24)


	//   ....[0]....
	.align		4
.L_24:
        /*0028*/ 	.word	index@(__assertfail)


	//----- nvinfo : EIATTR_ANNOTATIONS
	.align		4
.L_25:
        /*002c*/ 	.byte	0x04, 0x55
        /*002e*/ 	.short	(.L_27 - .L_26)


	//   ....[0]....
.L_26:
        /*0030*/ 	.word	0x00000001
        /*0034*/ 	.byte	0x70, 0x05, 0x00, 0x00, 0x01, 0x00, 0x00, 0x00, 0x90, 0x05, 0x00, 0x00, 0x01, 0x00, 0x00, 0x00
        /* <DEDUP_REMOVED lines=1549> */
        /*6114*/ 	.byte	0x40, 0xbd, 0x02, 0x00, 0x01, 0x00, 0x00, 0x00, 0x60, 0xbd, 0x02, 0x00


	//----- nvinfo : EIATTR_MERCURY_ISA_VERSION
	.align		4
.L_27:
        /*6120*/ 	.byte	0x03, 0x5f
        /*6122*/ 	.short	0x0101


	//----- nvinfo : EIATTR_INT_WARP_WIDE_INSTR_OFFSETS
	.align		4
        /*6124*/ 	.byte	0x04, 0x31
        /*6126*/ 	.short	(.L_29 - .L_28)


	//   ....[0]....
.L_28:
        /*6128*/ 	.word	0x00000430


	//   ....[1]....
        /*612c*/ 	.word	0x00000440


	//   ....[2]....
        /*6130*/ 	.word	0x00000580


	//----- nvinfo : EIATTR_COOP_GROUP_MASK_REGIDS
	.align		4
.L_29:
        /*6134*/ 	.byte	0x04, 0x29
        /*6136*/ 	.short	(.L_31 - .L_30)


	//   ....[0]....
.L_30:
        /*6138*/ 	.word	0xffffffff


	//   ....[1]....
        /*613c*/ 	.word	0xffffffff


	//   ....[2]....
        /*6140*/ 	.word	0xffffffff


	//   ....[3]....
        /*6144*/ 	.word	0xffffffff


	//   ....[4]....
        /*6148*/ 	.word	0xffffffff


	//----- nvinfo : EIATTR_COOP_GROUP_INSTR_OFFSETS
	.align		4
.L_31:
        /*614c*/ 	.byte	0x04, 0x28
        /*614e*/ 	.short	(.L_33 - .L_32)


	//   ....[0]....
.L_32:
        /*6150*/ 	.word	0x00000070


	//   ....[1]....
        /*6154*/ 	.word	0x00000080


	//   ....[2]....
        /*6158*/ 	.word	0x000001a0


	//   ....[3]....
        /*615c*/ 	.word	0x00000370


	//   ....[4]....
        /*6160*/ 	.word	0x00001020


	//----- nvinfo : EIATTR_REG_RECONFIG
	.align		4
.L_33:
        /*6164*/ 	.byte	0x01, 0x54
	.zero		2


	//----- nvinfo : EIATTR_SYSCALL_OFFSETS
	.align		4
        /*6168*/ 	.byte	0x04, 0x46
        /*616a*/ 	.short	(.L_35 - .L_34)


	//   ....[0]....
.L_34:
        /*616c*/ 	.word	0x000011d0


	//----- nvinfo : EIATTR_MBARRIER_INSTR_OFFSETS
	.align		4
.L_35:
        /*6170*/ 	.byte	0x04, 0x39
        /*6172*/ 	.short	(.L_37 - .L_36)


	//   ....[0]....
.L_36:
        /*6174*/ 	.word	0x00000320
        /*6178*/ 	.word	0x000000ff
        /*617c*/ 	.word	0x00000000
        /*6180*/ 	.short	0x0100
        /*6182*/ 	.byte	0x09
	.zero		1


	//   ....[1]....
        /*6184*/ 	.word	0x00000330
        /*6188*/ 	.word	0x000000ff
        /*618c*/ 	.word	0x00000010
        /*6190*/ 	.short	0x0100
        /*6192*/ 	.byte	0x09
	.zero		1


	//   ....[2]....
        /*6194*/ 	.word	0x00000340
        /*6198*/ 	.word	0x000000ff
        /*619c*/ 	.word	0x00000008
        /*61a0*/ 	.short	0x0100
        /*61a2*/ 	.byte	0x09
	.zero		1


	//   ....[3]....
        /*61a4*/ 	.word	0x00000350
        /*61a8*/ 	.word	0x000000ff
        /*61ac*/ 	.word	0x00000018
        /*61b0*/ 	.short	0x0100
        /*61b2*/ 	.byte	0x09
	.zero		1


	//   ....[4]....
        /*61b4*/ 	.word	0x000005b0
        /*61b8*/ 	.word	0x000000ff
        /*61bc*/ 	.word	0x00000030
        /*61c0*/ 	.short	0x0100
        /*61c2*/ 	.byte	0x06
	.zero		1


	//   ....[5]....
        /*61c4*/ 	.word	0x000005c0
        /*61c8*/ 	.word	0x000000ff
        /*61cc*/ 	.word	0x00000038
        /*61d0*/ 	.short	0x0100
        /*61d2*/ 	.byte	0x06
	.zero		1


	//   ....[6]....
        /*61d4*/ 	.word	0x00001270
        /*61d8*/ 	.word	0x00000003
        /*61dc*/ 	.word	0x00000000
        /*61e0*/ 	.short	0x010a
        /*61e2*/ 	.byte	0x3f
	.zero		1


	//   ....[7]....
        /*61e4*/ 	.word	0x000012b0
        /*61e8*/ 	.word	0x00000003
        /*61ec*/ 	.word	0x00000000
        /*61f0*/ 	.short	0x010a
        /*61f2*/ 	.byte	0x3f
	.zero		1


	//   ....[8]....
        /*61f4*/ 	.word	0x00008940
        /*61f8*/ 	.word	0x000000ff
        /*61fc*/ 	.word	0x00000000
        /*6200*/ 	.short	0x010a
        /*6202*/ 	.byte	0x08
	.zero		1


	//   ....[9]....
        /*6204*/ 	.word	0x00008980
        /*6208*/ 	.word	0x000000ff
        /*620c*/ 	.word	0x00000000
        /*6210*/ 	.short	0x010a
        /*6212*/ 	.byte	0x08
	.zero		1


	//   ....[10]....
        /*6214*/ 	.word	0x00010940
        /*6218*/ 	.word	0x000000ff
        /*621c*/ 	.word	0x00000000
        /*6220*/ 	.short	0x0101
        /*6222*/ 	.byte	0x07
	.zero		1


	//   ....[11]....
        /*6224*/ 	.word	0x00010b30
        /*6228*/ 	.word	0x000000ff
        /*622c*/ 	.word	0x00000000
        /*6230*/ 	.short	0x0101
        /*6232*/ 	.byte	0x04
	.zero		1


	//   ....[12]....
        /*6234*/ 	.word	0x0002b8f0
        /*6238*/ 	.word	0x0000000e
        /*623c*/ 	.word	0x00000010
        /*6240*/ 	.short	0x010a
        /*6242*/ 	.byte	0x3f
	.zero		1


	//   ....[13]....
        /*6244*/ 	.word	0x0002bcd0
        /*6248*/ 	.word	0x00000002
        /*624c*/ 	.word	0x00000038
        /*6250*/ 	.short	0x0101
        /*6252*/ 	.byte	0x3f
	.zero		1


	//   ....[14]....
        /*6254*/ 	.word	0x0002c430
        /*6258*/ 	.word	0x00000005
        /*625c*/ 	.word	0x00000000
        /*6260*/ 	.short	0x010a
        /*6262*/ 	.byte	0x3f
	.zero		1


	//   ....[15]....
        /*6264*/ 	.word	0x0002c4c0
        /*6268*/ 	.word	0x00000003
        /*626c*/ 	.word	0x00000000
        /*6270*/ 	.short	0x010a
        /*6272*/ 	.byte	0x3f
	.zero		1


	//   ....[16]....
        /*6274*/ 	.word	0x0002c520
        /*6278*/ 	.word	0x00000003
        /*627c*/ 	.word	0x00000000
        /*6280*/ 	.short	0x010a
        /*6282*/ 	.byte	0x3f
	.zero		1


	//   ....[17]....
        /*6284*/ 	.word	0x0002c580
        /*6288*/ 	.word	0x00000005
        /*628c*/ 	.word	0x00000000
        /*6290*/ 	.short	0x010a
        /*6292*/ 	.byte	0x3f
	.zero		1


	//   ....[18]....
        /*6294*/ 	.word	0x0002c650
        /*6298*/ 	.word	0x0000000e
        /*629c*/ 	.word	0x00000010
        /*62a0*/ 	.short	0x010a
        /*62a2*/ 	.byte	0x3f
	.zero		1


	//   ....[19]....
        /*62a4*/ 	.word	0x0002c720
        /*62a8*/ 	.word	0x00000005
        /*62ac*/ 	.word	0x00000000
        /*62b0*/ 	.short	0x010a
        /*62b2*/ 	.byte	0x3f
	.zero		1


	//----- nvinfo : EIATTR_NUM_MBARRIERS
	.align		4
.L_37:
        /*62b4*/ 	.byte	0x03, 0x38
        /*62b6*/ 	.short	0x0006


	//----- nvinfo : EIATTR_EXIT_INSTR_OFFSETS
	.align		4
        /*62b8*/ 	.byte	0x04, 0x1c
        /*62ba*/ 	.short	(.L_39 - .L_38)


	//   ....[0]....
.L_38:
        /*62bc*/ 	.word	0x00000620


	//   ....[1]....
        /*62c0*/ 	.word	0x00000f40


	//   ....[2]....
        /*62c4*/ 	.word	0x0002af10


	//   ....[3]....
        /*62c8*/ 	.word	0x0002b580


	//   ....[4]....
        /*62cc*/ 	.word	0x0002c510


	//----- nvinfo : EIATTR_MAX_THREADS
	.align		4
.L_39:
        /*62d0*/ 	.byte	0x04, 0x05
        /*62d2*/ 	.short	(.L_41 - .L_40)
.L_40:
        /*62d4*/ 	.word	0x00000180
        /*62d8*/ 	.word	0x00000001
        /*62dc*/ 	.word	0x00000001


	//----- nvinfo : EIATTR_CRS_STACK_SIZE
	.align		4
.L_41:
        /*62e0*/ 	.byte	0x04, 0x1e
        /*62e2*/ 	.short	(.L_43 - .L_42)
.L_42:
        /*62e4*/ 	.word	0x00000000


	//----- nvinfo : EIATTR_CBANK_PARAM_SIZE
	.align		4
.L_43:
        /*62e8*/ 	.byte	0x03, 0x19
        /*62ea*/ 	.short	0x0470


	//----- nvinfo : EIATTR_PARAM_CBANK
	.align		4
        /*62ec*/ 	.byte	0x04, 0x0a
        /*62ee*/ 	.short	(.L_45 - .L_44)
	.align		4
.L_44:
        /*62f0*/ 	.word	index@(.nv.constant0._ZN7cutlass13device_kernelINS_4gemm6kernel13GemmUniversalIN4cute5tupleIJiiiiEEENS1_10collective13CollectiveMmaINS1_34MainloopSm90TmaGmmaWarpSpecializedILi2ENS5_IJNS4_1CILi1EEESB_SB_EEENS1_35KernelTmaWarpSpecializedCooperativeEEENS5_IJNSA_ILi256EEENSA_ILi384EEENSA_ILi64EEEEEENS_6half_tENS5_IJlSB_lEEESJ_SK_NS4_8TiledMMAINS4_8MMA_AtomIJNS4_4SM904GMMA26MMA_64x192x16_F32F16F16_SSILNSO_5MajorE0ELSQ_0ELNSO_7ScaleInE1ELSR_1EEEEEENS4_6LayoutINS5_IJNSA_ILi2EEESB_SB_EEENS5_IJSB_NSA_ILi0EEESX_EEEEENS5_IJNS4_10UnderscoreES10_S10_EEEEENS4_13SM90_TMA_LOADENS4_14ComposedLayoutINS4_7SwizzleILi3ELi4ELi3EEENS4_18smem_ptr_flag_bitsILi16EEENSU_INS5_IJNSA_ILi8EEESH_EEENS5_IJSH_SB_EEEEEEEvNS4_8identityES13_S1D_vS1E_EENS_8epilogue10collective6detail29Sm90TmaWarpSpecializedAdapterINS1H_15DefaultEpilogueISJ_SK_SK_NS1G_6thread17LinearCombinationISJ_Li1EffLNS1L_9ScaleType4KindE0ELNS_15FloatRoundStyleE2ESJ_EENS1_15EpilogueDefaultEEEEEvvEEEEvNT_6ParamsE)
        /*62f4*/ 	.short	0x0210
        /*62f6*/ 	.short	0x0470


	//----- nvinfo : EIATTR_SW_WAR
	.align		4
.L_45:
        /*62f8*/ 	.byte	0x04, 0x36
        /*62fa*/ 	.short	(.L_47 - .L_46)
.L_46:
        /*62fc*/ 	.word	0x00000008
.L_47:


//--------------------- .nv.callgraph             --------------------------
	.section	.nv.callgraph,"",@"SHT_CUDA_CALLGRAPH"
	.align	4
	.sectionentsize	8
	.align		4
        /*0000*/ 	.word	0x00000000
	.align		4
        /*0004*/ 	.word	0xffffffff
	.align		4
        /*0008*/ 	.word	index@(_ZN7cutlass13device_kernelINS_4gemm6kernel13GemmUniversalIN4cute5tupleIJiiiiEEENS1_10collective13CollectiveMmaINS1_34MainloopSm90TmaGmmaWarpSpecializedILi2ENS5_IJNS4_1CILi1EEESB_SB_EEENS1_35KernelTmaWarpSpecializedCooperativeEEENS5_IJNSA_ILi256EEENSA_ILi384EEENSA_ILi64EEEEEENS_6half_tENS5_IJlSB_lEEESJ_SK_NS4_8TiledMMAINS4_8MMA_AtomIJNS4_4SM904GMMA26MMA_64x192x16_F32F16F16_SSILNSO_5MajorE0ELSQ_0ELNSO_7ScaleInE1ELSR_1EEEEEENS4_6LayoutINS5_IJNSA_ILi2EEESB_SB_EEENS5_IJSB_NSA_ILi0EEESX_EEEEENS5_IJNS4_10UnderscoreES10_S10_EEEEENS4_13SM90_TMA_LOADENS4_14ComposedLayoutINS4_7SwizzleILi3ELi4ELi3EEENS4_18smem_ptr_flag_bitsILi16EEENSU_INS5_IJNSA_ILi8EEESH_EEENS5_IJSH_SB_EEEEEEEvNS4_8identityES13_S1D_vS1E_EENS_8epilogue10collective6detail29Sm90TmaWarpSpecializedAdapterINS1H_15DefaultEpilogueISJ_SK_SK_NS1G_6thread17LinearCombinationISJ_Li1EffLNS1L_9ScaleType4KindE0ELNS_15FloatRoundStyleE2ESJ_EENS1_15EpilogueDefaultEEEEEvvEEEEvNT_6ParamsE)
	.align		4
        /*000c*/ 	.word	index@(__assertfail)
	.align		4
        /*0010*/ 	.word	0x00000000
	.align		4
        /*0014*/ 	.word	0xfffffffe
	.align		4
        /*0018*/ 	.word	0x00000000
	.align		4
        /*001c*/ 	.word	0xfffffffd
	.align		4
        /*0020*/ 	.word	0x00000000
	.align		4
        /*0024*/ 	.word	0xfffffffc


//--------------------- .nv.constant4             --------------------------
	.section	.nv.constant4,"a",@progbits
	.align	8
	.align		8
.nv.constant4:
        /*0000*/ 	.dword	__assertfail
	.align		8
        /*0008*/ 	.dword	__unnamed_1
	.align		8
        /*0010*/ 	.dword	_ZN40_INTERNAL_49e54069_4_k_cu_56626149_121094cuda3std3__45__cpo5beginE
	.align		8
        /*0018*/ 	.dword	_ZN40_INTERNAL_49e54069_4_k_cu_56626149_121094cuda3std3__45__cpo3endE
	.align		8
        /*0020*/ 	.dword	_ZN40_INTERNAL_49e54069_4_k_cu_56626149_121094cuda3std3__45__cpo6cbeginE
	.align		8
        /*0028*/ 	.dword	_ZN40_INTERNAL_49e54069_4_k_cu_56626149_121094cuda3std3__45__cpo4cendE
	.align		8
        /*0030*/ 	.dword	_ZN40_INTERNAL_49e54069_4_k_cu_56626149_121094cuda3std3__442_GLOBAL__N__49e54069_4_k_cu_56626149_121096ignoreE
	.align		8
        /*0038*/ 	.dword	_ZN40_INTERNAL_49e54069_4_k_cu_56626149_121094cuda3std3__419piecewise_constructE
	.align		8
        /*0040*/ 	.dword	_ZN40_INTERNAL_49e54069_4_k_cu_56626149_121094cuda3std3__48in_placeE
	.align		8
        /*0048*/ 	.dword	_ZN40_INTERNAL_49e54069_4_k_cu_56626149_121094cuda3std6ranges3__45__cpo4swapE
	.align		8
        /*0050*/ 	.dword	_ZN40_INTERNAL_49e54069_4_k_cu_56626149_121094cuda3std6ranges3__45__cpo9iter_moveE
	.align		8
        /*0058*/ 	.dword	_ZN40_INTERNAL_49e54069_4_k_cu_56626149_121094cute7productE
	.align		8
        /*0060*/ 	.dword	_ZN40_INTERNAL_49e54069_4_k_cu_56626149_121094cute1_E
	.align		8
        /*0068*/ 	.dword	$str$22
	.align		8
        /*0070*/ 	.dword	$str$23


//--------------------- .text._ZN7cutlass13device_kernelINS_4gemm6kernel13GemmUniversalIN4cute5tupleIJiiiiEEENS1_10collective13CollectiveMmaINS1_34MainloopSm90TmaGmmaWarpSpecializedILi2ENS5_IJNS4_1CILi1EEESB_SB_EEENS1_35KernelTmaWarpSpecializedCooperativeEEENS5_IJNSA_ILi256EEENSA_ILi384EEENSA_ILi64EEEEEENS_6half_tENS5_IJlSB_lEEESJ_SK_NS4_8TiledMMAINS4_8MMA_AtomIJNS4_4SM904GMMA26MMA_64x192x16_F32F16F16_SSILNSO_5MajorE0ELSQ_0ELNSO_7ScaleInE1ELSR_1EEEEEENS4_6LayoutINS5_IJNSA_ILi2EEESB_SB_EEENS5_IJSB_NSA_ILi0EEESX_EEEEENS5_IJNS4_10UnderscoreES10_S10_EEEEENS4_13SM90_TMA_LOADENS4_14ComposedLayoutINS4_7SwizzleILi3ELi4ELi3EEENS4_18smem_ptr_flag_bitsILi16EEENSU_INS5_IJNSA_ILi8EEESH_EEENS5_IJSH_SB_EEEEEEEvNS4_8identityES13_S1D_vS1E_EENS_8epilogue10collective6detail29Sm90TmaWarpSpecializedAdapterINS1H_15DefaultEpilogueISJ_SK_SK_NS1G_6thread17LinearCombinationISJ_Li1EffLNS1L_9ScaleType4KindE0ELNS_15FloatRoundStyleE2ESJ_EENS1_15EpilogueDefaultEEEEEvvEEEEvNT_6ParamsE --------------------------
	.section	.text._ZN7cutlass13device_kernelINS_4gemm6kernel13GemmUniversalIN4cute5tupleIJiiiiEEENS1_10collective13CollectiveMmaINS1_34MainloopSm90TmaGmmaWarpSpecializedILi2ENS5_IJNS4_1CILi1EEESB_SB_EEENS1_35KernelTmaWarpSpecializedCooperativeEEENS5_IJNSA_ILi256EEENSA_ILi384EEENSA_ILi64EEEEEENS_6half_tENS5_IJlSB_lEEESJ_SK_NS4_8TiledMMAINS4_8MMA_AtomIJNS4_4SM904GMMA26MMA_64x192x16_F32F16F16_SSILNSO_5MajorE0ELSQ_0ELNSO_7ScaleInE1ELSR_1EEEEEENS4_6LayoutINS5_IJNSA_ILi2EEESB_SB_EEENS5_IJSB_NSA_ILi0EEESX_EEEEENS5_IJNS4_10UnderscoreES10_S10_EEEEENS4_13SM90_TMA_LOADENS4_14ComposedLayoutINS4_7SwizzleILi3ELi4ELi3EEENS4_18smem_ptr_flag_bitsILi16EEENSU_INS5_IJNSA_ILi8EEESH_EEENS5_IJSH_SB_EEEEEEEvNS4_8identityES13_S1D_vS1E_EENS_8epilogue10collective6detail29Sm90TmaWarpSpecializedAdapterINS1H_15DefaultEpilogueISJ_SK_SK_NS1G_6thread17LinearCombinationISJ_Li1EffLNS1L_9ScaleType4KindE0ELNS_15FloatRoundStyleE2ESJ_EENS1_15EpilogueDefaultEEEEEvvEEEEvNT_6ParamsE,"ax",@progbits
	.align	128
.text._ZN7cutlass13device_kernelINS_4gemm6kernel13GemmUniversalIN4cute5tupleIJiiiiEEENS1_10collective13CollectiveMmaINS1_34MainloopSm90TmaGmmaWarpSpecializedILi2ENS5_IJNS4_1CILi1EEESB_SB_EEENS1_35KernelTmaWarpSpecializedCooperativeEEENS5_IJNSA_ILi256EEENSA_ILi384EEENSA_ILi64EEEEEENS_6half_tENS5_IJlSB_lEEESJ_SK_NS4_8TiledMMAINS4_8MMA_AtomIJNS4_4SM904GMMA26MMA_64x192x16_F32F16F16_SSILNSO_5MajorE0ELSQ_0ELNSO_7ScaleInE1ELSR_1EEEEEENS4_6LayoutINS5_IJNSA_ILi2EEESB_SB_EEENS5_IJSB_NSA_ILi0EEESX_EEEEENS5_IJNS4_10UnderscoreES10_S10_EEEEENS4_13SM90_TMA_LOADENS4_14ComposedLayoutINS4_7SwizzleILi3ELi4ELi3EEENS4_18smem_ptr_flag_bitsILi16EEENSU_INS5_IJNSA_ILi8EEESH_EEENS5_IJSH_SB_EEEEEEEvNS4_8identityES13_S1D_vS1E_EENS_8epilogue10collective6detail29Sm90TmaWarpSpecializedAdapterINS1H_15DefaultEpilogueISJ_SK_SK_NS1G_6thread17LinearCombinationISJ_Li1EffLNS1L_9ScaleType4KindE0ELNS_15FloatRoundStyleE2ESJ_EENS1_15EpilogueDefaultEEEEEvvEEEEvNT_6ParamsE:
        .type           _ZN7cutlass13device_kernelINS_4gemm6kernel13GemmUniversalIN4cute5tupleIJiiiiEEENS1_10collective13CollectiveMmaINS1_34MainloopSm90TmaGmmaWarpSpecializedILi2ENS5_IJNS4_1CILi1EEESB_SB_EEENS1_35KernelTmaWarpSpecializedCooperativeEEENS5_IJNSA_ILi256EEENSA_ILi384EEENSA_ILi64EEEEEENS_6half_tENS5_IJlSB_lEEESJ_SK_NS4_8TiledMMAINS4_8MMA_AtomIJNS4_4SM904GMMA26MMA_64x192x16_F32F16F16_SSILNSO_5MajorE0ELSQ_0ELNSO_7ScaleInE1ELSR_1EEEEEENS4_6LayoutINS5_IJNSA_ILi2EEESB_SB_EEENS5_IJSB_NSA_ILi0EEESX_EEEEENS5_IJNS4_10UnderscoreES10_S10_EEEEENS4_13SM90_TMA_LOADENS4_14ComposedLayoutINS4_7SwizzleILi3ELi4ELi3EEENS4_18smem_ptr_flag_bitsILi16EEENSU_INS5_IJNSA_ILi8EEESH_EEENS5_IJSH_SB_EEEEEEEvNS4_8identityES13_S1D_vS1E_EENS_8epilogue10collective6detail29Sm90TmaWarpSpecializedAdapterINS1H_15DefaultEpilogueISJ_SK_SK_NS1G_6thread17LinearCombinationISJ_Li1EffLNS1L_9ScaleType4KindE0ELNS_15FloatRoundStyleE2ESJ_EENS1_15EpilogueDefaultEEEEEvvEEEEvNT_6ParamsE,@function
        .size           _ZN7cutlass13device_kernelINS_4gemm6kernel13GemmUniversalIN4cute5tupleIJiiiiEEENS1_10collective13CollectiveMmaINS1_34MainloopSm90TmaGmmaWarpSpecializedILi2ENS5_IJNS4_1CILi1EEESB_SB_EEENS1_35KernelTmaWarpSpecializedCooperativeEEENS5_IJNSA_ILi256EEENSA_ILi384EEENSA_ILi64EEEEEENS_6half_tENS5_IJlSB_lEEESJ_SK_NS4_8TiledMMAINS4_8MMA_AtomIJNS4_4SM904GMMA26MMA_64x192x16_F32F16F16_SSILNSO_5MajorE0ELSQ_0ELNSO_7ScaleInE1ELSR_1EEEEEENS4_6LayoutINS5_IJNSA_ILi2EEESB_SB_EEENS5_IJSB_NSA_ILi0EEESX_EEEEENS5_IJNS4_10UnderscoreES10_S10_EEEEENS4_13SM90_TMA_LOADENS4_14ComposedLayoutINS4_7SwizzleILi3ELi4ELi3EEENS4_18smem_ptr_flag_bitsILi16EEENSU_INS5_IJNSA_ILi8EEESH_EEENS5_IJSH_SB_EEEEEEEvNS4_8identityES13_S1D_vS1E_EENS_8epilogue10collective6detail29Sm90TmaWarpSpecializedAdapterINS1H_15DefaultEpilogueISJ_SK_SK_NS1G_6thread17LinearCombinationISJ_Li1EffLNS1L_9ScaleType4KindE0ELNS_15FloatRoundStyleE2ESJ_EENS1_15EpilogueDefaultEEEEEvvEEEEvNT_6ParamsE,(.L_x_828 - _ZN7cutlass13device_kernelINS_4gemm6kernel13GemmUniversalIN4cute5tupleIJiiiiEEENS1_10collective13CollectiveMmaINS1_34MainloopSm90TmaGmmaWarpSpecializedILi2ENS5_IJNS4_1CILi1EEESB_SB_EEENS1_35KernelTmaWarpSpecializedCooperativeEEENS5_IJNSA_ILi256EEENSA_ILi384EEENSA_ILi64EEEEEENS_6half_tENS5_IJlSB_lEEESJ_SK_NS4_8TiledMMAINS4_8MMA_AtomIJNS4_4SM904GMMA26MMA_64x192x16_F32F16F16_SSILNSO_5MajorE0ELSQ_0ELNSO_7ScaleInE1ELSR_1EEEEEENS4_6LayoutINS5_IJNSA_ILi2EEESB_SB_EEENS5_IJSB_NSA_ILi0EEESX_EEEEENS5_IJNS4_10UnderscoreES10_S10_EEEEENS4_13SM90_TMA_LOADENS4_14ComposedLayoutINS4_7SwizzleILi3ELi4ELi3EEENS4_18smem_ptr_flag_bitsILi16EEENSU_INS5_IJNSA_ILi8EEESH_EEENS5_IJSH_SB_EEEEEEEvNS4_8identityES13_S1D_vS1E_EENS_8epilogue10collective6detail29Sm90TmaWarpSpecializedAdapterINS1H_15DefaultEpilogueISJ_SK_SK_NS1G_6thread17LinearCombinationISJ_Li1EffLNS1L_9ScaleType4KindE0ELNS_15FloatRoundStyleE2ESJ_EENS1_15EpilogueDefaultEEEEEvvEEEEvNT_6ParamsE)
        .other          _ZN7cutlass13device_kernelINS_4gemm6kernel13GemmUniversalIN4cute5tupleIJiiiiEEENS1_10collective13CollectiveMmaINS1_34MainloopSm90TmaGmmaWarpSpecializedILi2ENS5_IJNS4_1CILi1EEESB_SB_EEENS1_35KernelTmaWarpSpecializedCooperativeEEENS5_IJNSA_ILi256EEENSA_ILi384EEENSA_ILi64EEEEEENS_6half_tENS5_IJlSB_lEEESJ_SK_NS4_8TiledMMAINS4_8MMA_AtomIJNS4_4SM904GMMA26MMA_64x192x16_F32F16F16_SSILNSO_5MajorE0ELSQ_0ELNSO_7ScaleInE1ELSR_1EEEEEENS4_6LayoutINS5_IJNSA_ILi2EEESB_SB_EEENS5_IJSB_NSA_ILi0EEESX_EEEEENS5_IJNS4_10UnderscoreES10_S10_EEEEENS4_13SM90_TMA_LOADENS4_14ComposedLayoutINS4_7SwizzleILi3ELi4ELi3EEENS4_18smem_ptr_flag_bitsILi16EEENSU_INS5_IJNSA_ILi8EEESH_EEENS5_IJSH_SB_EEEEEEEvNS4_8identityES13_S1D_vS1E_EENS_8epilogue10collective6detail29Sm90TmaWarpSpecializedAdapterINS1H_15DefaultEpilogueISJ_SK_SK_NS1G_6thread17LinearCombinationISJ_Li1EffLNS1L_9ScaleType4KindE0ELNS_15FloatRoundStyleE2ESJ_EENS1_15EpilogueDefaultEEEEEvvEEEEvNT_6ParamsE,@"STO_CUDA_ENTRY STV_DEFAULT"
_ZN7cutlass13device_kernelINS_4gemm6kernel13GemmUniversalIN4cute5tupleIJiiiiEEENS1_10collective13CollectiveMmaINS1_34MainloopSm90TmaGmmaWarpSpecializedILi2ENS5_IJNS4_1CILi1EEESB_SB_EEENS1_35KernelTmaWarpSpecializedCooperativeEEENS5_IJNSA_ILi256EEENSA_ILi384EEENSA_ILi64EEEEEENS_6half_tENS5_IJlSB_lEEESJ_SK_NS4_8TiledMMAINS4_8MMA_AtomIJNS4_4SM904GMMA26MMA_64x192x16_F32F16F16_SSILNSO_5MajorE0ELSQ_0ELNSO_7ScaleInE1ELSR_1EEEEEENS4_6LayoutINS5_IJNSA_ILi2EEESB_SB_EEENS5_IJSB_NSA_ILi0EEESX_EEEEENS5_IJNS4_10UnderscoreES10_S10_EEEEENS4_13SM90_TMA_LOADENS4_14ComposedLayoutINS4_7SwizzleILi3ELi4ELi3EEENS4_18smem_ptr_flag_bitsILi16EEENSU_INS5_IJNSA_ILi8EEESH_EEENS5_IJSH_SB_EEEEEEEvNS4_8identityES13_S1D_vS1E_EENS_8epilogue10collective6detail29Sm90TmaWarpSpecializedAdapterINS1H_15DefaultEpilogueISJ_SK_SK_NS1G_6thread17LinearCombinationISJ_Li1EffLNS1L_9ScaleType4KindE0ELNS_15FloatRoundStyleE2ESJ_EENS1_15EpilogueDefaultEEEEEvvEEEEvNT_6ParamsE:
[----:B------:R-:W0:Y:S02]  /*0000*/  LDC R1, c[0x0][0x28] ;  /* 0x00000a00ff017b82 */ /* 0x000e240000000800 */
[----:B0-----:R-:W-:Y:S01]  /*0010*/  VIADD R1, R1, 0xfffff058 ;  /* 0xfffff05801017836 */ /* 0x001fe20000000000 */
[----:B------:R-:W0:Y:S01]  /*0020*/  S2R R2, SR_TID.X ;  /* 0x0000000000027919 */ /* 0x000e220000002100 */
[----:B------:R-:W-:Y:S01]  /*0030*/  ELECT P0, URZ, PT ;  /* 0x00000000003f782f */ /* 0x000fe20003800000 */
[----:B------:R-:W-:Y:S01]  /*0040*/  BSSY B0, `(.L_x_0) ;  /* 0x0000015000007945 */ /* 0x000fe20003800000 */
[--C-:B0-----:R-:W-:Y:S02]  /*0050*/  SHF.R.U32.HI R0, RZ, 0x5, R2.reuse ;  /* 0x00000005ff007819 */ /* 0x101fe40000011602 */
[----:B------:R-:W-:-:S03]  /*0060*/  SHF.R.U32.HI R2, RZ, 0x7, R2 ;  /* 0x00000007ff027819 */ /* 0x000fc60000011602 */
[----:B------:R-:W0:Y:S04]  /*0070*/  SHFL.IDX PT, R3, R0, RZ, 0x1f ;  /* 0x00001fff00037589 */ /* 0x000e2800000e0000 */
[----:B------:R-:W1:Y:S01]  /*0080*/  SHFL.IDX PT, R2, R2, RZ, 0x1f ;  /* 0x00001fff02027589 */ /* 0x000e6200000e0000 */
[----:B0-----:R-:W-:Y:S02]  /*0090*/  R2UR UR4, R3 ;  /* 0x00000000030472ca */ /* 0x001fe400000e0000 */
[----:B-1----:R-:W-:-:S11]  /*00a0*/  R2UR UR6, R2 ;  /* 0x00000000020672ca */ /* 0x002fd600000e0000 */
[----:B------:R-:W-:Y:S02]  /*00b0*/  USHF.R.S32.HI UR5, URZ, 0x1f, UR4 ;  /* 0x0000001f3f057899 */ /* 0x000fe40008011404 */
[----:B------:R-:W-:Y:S02]  /*00c0*/  ISETP.NE.OR P0, PT, RZ, UR4, !P0 ;  /* 0x00000004ff007c0c */ /* 0x000fe4000c705670 */
[----:B------:R-:W-:-:S04]  /*00d0*/  ULEA.HI UR5, UR5, UR4, URZ, 0x2 ;  /* 0x0000000405057291 */ /* 0x000fc8000f8f103f */
[----:B------:R-:W-:-:S04]  /*00e0*/  ULOP3.LUT UR5, UR5, 0xfffffffc, URZ, 0xc0, !UPT ;  /* 0xfffffffc05057892 */ /* 0x000fc8000f8ec03f */
[----:B------:R-:W-:-:S03]  /*00f0*/  UIADD3 UR8, UR4, -UR5, URZ ;  /* 0x8000000504087290 */ /* 0x000fc6000fffe03f */
[----:B------:R-:W-:Y:S09]  /*0100*/  @P0 BRA `(.L_x_1) ;  /* 0x0000000000200947 */ /* 0x000ff20003800000 */
[----:B------:R-:W-:Y:S02]  /*0110*/  ULDC.64 UR4, c[0x0][0x198] ;  /* 0x0000660000047ab9 */ /* 0x000fe40000000a00 */
[----:B------:R-:W-:Y:S02]  /*0120*/  UIADD3 UR10, UP0, UR4, 0xf0, URZ ;  /* 0x000000f0040a7890 */ /* 0x000fe4000ff1e03f */
[----:B------:R-:W-:Y:S02]  /*0130*/  UIADD3 UR4, UP1, UR4, 0x1f0, URZ ;  /* 0x000001f004047890 */ /* 0x000fe4000ff3e03f */
[----:B------:R-:W-:Y:S02]  /*0140*/  UIADD3.X UR11, URZ, UR5, URZ, UP0, !UPT ;  /* 0x000000053f0b7290 */ /* 0x000fe400087fe43f */
[----:B------:R-:W-:-:S07]  /*0150*/  UIADD3.X UR5, URZ, UR5, URZ, UP1, !UPT ;  /* 0x000000053f057290 */ /* 0x000fce0008ffe43f */
[----:B------:R0:W-:Y:S02]  /*0160*/  UTMACCTL.PF [UR10] ;  /* 0x000000000a0079b9 */ /* 0x0001e40008040000 */
[----:B------:R0:W-:Y:S02]  /*0170*/  UTMACCTL.PF [UR4] ;  /* 0x00000000040079b9 */ /* 0x0001e40008040000 */
[----:B0-----:R-:W-:Y:S01]  /*0180*/  NOP ;  /* 0x0000000000007918 */ /* 0x001fe20000000000 */
.L_x_1:
[----:B------:R-:W-:Y:S05]  /*0190*/  BSYNC B0 ;  /* 0x0000000000007941 */ /* 0x000fea0003800000 */
.L_x_0:
[----:B------:R-:W0:Y:S01]  /*01a0*/  SHFL.IDX PT, R2, R0, RZ, 0x1f ;  /* 0x00001fff00027589 */ /* 0x000e2200000e0000 */
[----:B------:R-:W-:Y:S01]  /*01b0*/  UISETP.NE.AND UP0, UPT, UR8, 0x3, UPT ;  /* 0x000000030800788c */ /* 0x000fe2000bf05270 */
[----:B------:R-:W-:Y:S01]  /*01c0*/  ISETP.NE.AND P1, PT, RZ, UR6, PT ;  /* 0x00000006ff007c0c */ /* 0x000fe2000bf25270 */
[----:B------:R-:W-:Y:S02]  /*01d0*/  UIADD3 UR10, UR6, -0x1, URZ ;  /* 0xffffffff060a7890 */ /* 0x000fe4000fffe03f */
[----:B------:R-:W-:Y:S02]  /*01e0*/  UISETP.EQ.OR UP0, UPT, UR8, URZ, !UP0 ;  /* 0x0000003f0800728c */ /* 0x000fe4000c702670 */
[----:B------:R-:W-:Y:S02]  /*01f0*/  UISETP.GE.U32.AND UP1, UPT, UR10, 0x2, UPT ;  /* 0x000000020a00788c */ /* 0x000fe4000bf26070 */
[----:B------:R-:W-:-:S04]  /*0200*/  UISETP.EQ.AND UP0, UPT, UR6, URZ, UP0 ;  /* 0x0000003f0600728c */ /* 0x000fc80008702270 */
[----:B------:R-:W-:-:S04]  /*0210*/  USEL UR40, URZ, 0x1, !UP0 ;  /* 0x000000013f287887 */ /* 0x000fc8000c000000 */
[----:B------:R-:W-:Y:S01]  /*0220*/  USEL UR40, UR40, 0x2, UP1 ;  /* 0x0000000228287887 */ /* 0x000fe20008800000 */
[----:B0-----:R-:W-:-:S13]  /*0230*/  ISETP.NE.AND P0, PT, R2, RZ, PT ;  /* 0x000000ff0200720c */ /* 0x001fda0003f05270 */
[----:B------:R-:W-:Y:S05]  /*0240*/  @P0 BRA `(.L_x_2) ;  /* 0x0000000000480947 */ /* 0x000fea0003800000 */
[----:B------:R-:W0:Y:S01]  /*0250*/  S2UR UR9, SR_CgaCtaId ;  /* 0x00000000000979c3 */ /* 0x000e220000008800 */
[----:B------:R-:W-:Y:S01]  /*0260*/  UMOV UR4, 0x400 ;  /* 0x0000040000047882 */ /* 0x000fe20000000000 */
[----:B------:R-:W-:Y:S01]  /*0270*/  UMOV UR5, 0x1 ;  /* 0x0000000100057882 */ /* 0x000fe20000000000 */
[----:B------:R-:W-:Y:S01]  /*0280*/  UMOV UR6, 0x100 ;  /* 0x0000010000067882 */ /* 0x000fe20000000000 */
[----:B------:R-:W-:Y:S01]  /*0290*/  ELECT P0, URZ, PT ;  /* 0x00000000003f782f */ /* 0x000fe20003800000 */
[----:B------:R-:W-:-:S04]  /*02a0*/  UIADD3 UR6, -UR6, 0x100000, URZ ;  /* 0x0010000006067890 */ /* 0x000fc8000fffe13f */
[----:B------:R-:W-:Y:S02]  /*02b0*/  USHF.L.U32 UR7, UR6, 0xb, URZ ;  /* 0x0000000b06077899 */ /* 0x000fe4000800063f */
[----:B------:R-:W-:Y:S02]  /*02c0*/  USHF.L.U32 UR6, UR6, 0x1, URZ ;  /* 0x0000000106067899 */ /* 0x000fe4000800063f */
[----:B0-----:R-:W-:Y:S02]  /*02d0*/  ULEA UR9, UR9, UR4, 0x18 ;  /* 0x0000000409097291 */ /* 0x001fe4000f8ec03f */
[----:B------:R-:W-:-:S04]  /*02e0*/  UIADD3 UR4, -UR5, 0x100000, URZ ;  /* 0x0010000005047890 */ /* 0x000fc8000fffe13f */
[----:B------:R-:W-:Y:S02]  /*02f0*/  USHF.L.U32 UR5, UR4, 0xb, URZ ;  /* 0x0000000b04057899 */ /* 0x000fe4000800063f */
[----:B------:R-:W-:Y:S01]  /*0300*/  USHF.L.U32 UR4, UR4, 0x1, URZ ;  /* 0x0000000104047899 */ /* 0x000fe2000800063f */
[----:B------:R-:W0:Y:S11]  /*0310*/  FENCE.VIEW.ASYNC.S ;  /* 0x00000000000073c6 */ /* 0x000e360000000000 */
[----:B0-----:R0:W1:Y:S01]  /*0320*/  SYNCS.EXCH.64 URZ, [UR9], UR4 ;  /* 0x00000004093f75b2 */ /* 0x0010620008000100 */
[----:B------:R0:W2:Y:S01]  /*0330*/  SYNCS.EXCH.64 URZ, [UR9+0x10], UR6 ;  /* 0x00001006093f75b2 */ /* 0x0000a20008000100 */
[----:B------:R0:W3:Y:S01]  /*0340*/  SYNCS.EXCH.64 URZ, [UR9+0x8], UR4 ;  /* 0x00000804093f75b2 */ /* 0x0000e20008000100 */
[----:B------:R0:W4:Y:S01]  /*0350*/  SYNCS.EXCH.64 URZ, [UR9+0x18], UR6 ;  /* 0x00001806093f75b2 */ /* 0x0001220008000100 */
[----:B------:R-:W-:Y:S01]  /*0360*/  NOP ;  /* 0x0000000000007918 */ /* 0x000fe20000000000 */
.L_x_2:
[----:B------:R-:W5:Y:S01]  /*0370*/  SHFL.IDX PT, R0, R0, RZ, 0x1f ;  /* 0x00001fff00007589 */ /* 0x000f6200000e0000 */
[----:B------:R-:W1:Y:S01]  /*0380*/  LDC R2, c[0x0][0x65c] ;  /* 0x00019700ff027b82 */ /* 0x000e620000000800 */
[----:B------:R-:W-:Y:S01]  /*0390*/  ELECT P0, URZ, PT ;  /* 0x00000000003f782f */ /* 0x000fe20003800000 */
[----:B------:R-:W-:Y:S01]  /*03a0*/  IMAD.MOV.U32 R5, RZ, RZ, RZ ;  /* 0x000000ffff057224 */ /* 0x000fe200078e00ff */
[----:B------:R-:W2:Y:S01]  /*03b0*/  S2R R4, SR_CTAID.X ;  /* 0x0000000000047919 */ /* 0x000ea20000002500 */
[----:B0-----:R-:W-:Y:S01]  /*03c0*/  UMOV UR4, 0x20 ;  /* 0x0000002000047882 */ /* 0x001fe20000000000 */
[----:B------:R-:W-:Y:S01]  /*03d0*/  NOP ;  /* 0x0000000000007918 */ /* 0x000fe20000000000 */
[----:B------:R-:W-:Y:S01]  /*03e0*/  NOP ;  /* 0x0000000000007918 */ /* 0x000fe20000000000 */
[----:B------:R-:W-:Y:S02]  /*03f0*/  LOP3.LUT R22, R22, 0xfffff7ff, RZ, 0xc0, !PT ;  /* 0xfffff7ff16167812 */ /* 0x000fe400078ec0ff */
[----:B-----5:R-:W-:-:S02]  /*0400*/  ISETP.NE.OR P0, PT, R0, RZ, !P0 ;  /* 0x000000ff0000720c */ /* 0x020fc40004705670 */
[----:B-1----:R-:W-:Y:S01]  /*0410*/  ISETP.NE.AND P2, PT, R2, 0x1, PT ;  /* 0x000000010200780c */ /* 0x002fe20003f45270 */
[----:B------:R-:W0:Y:S10]  /*0420*/  S2R R0, SR_CTAID.Y ;  /* 0x0000000000007919 */ /* 0x000e340000002600 */
[----:B------:R-:W-:Y:S01]  /*0430*/  VOTEU.ALL UP0, P0 ;  /* 0x00000000003f7886 */ /* 0x000fe20000000000 */
[----:B------:R-:W-:Y:S01]  /*0440*/  VOTEU.ALL UP1, P0 ;  /* 0x00000000003f7886 */ /* 0x000fe20000020000 */
[----:B------:R-:W2:Y:S01]  /*0450*/  @P2 LDC R7, c[0x0][0x10] ;  /* 0x00000400ff072b82 */ /* 0x000ea20000000800 */
[----:B------:R-:W-:Y:S01]  /*0460*/  @P2 IMAD.MOV.U32 R3, RZ, RZ, RZ ;  /* 0x000000ffff032224 */ /* 0x000fe200078e00ff */
[----:B------:R-:W-:Y:S01]  /*0470*/  @P2 LOP3.LUT R22, R22, 0x800, RZ, 0xfc, !PT ;  /* 0x0000080016162812 */ /* 0x000fe200078efcff */
[----:B------:R-:W-:Y:S01]  /*0480*/  @P2 IMAD.MOV.U32 R11, RZ, RZ, RZ ;  /* 0x000000ffff0b2224 */ /* 0x000fe200078e00ff */
[----:B------:R-:W-:Y:S01]  /*0490*/  @!UP0 UMOV UR6, 0x400 ;  /* 0x0000040000068882 */ /* 0x000fe20000000000 */
[----:B------:R-:W-:-:S04]  /*04a0*/  @!UP0 UIADD3 UR4, -UR4, 0x100000, URZ ;  /* 0x0010000004048890 */ /* 0x000fc8000fffe13f */
[----:B------:R-:W-:Y:S02]  /*04b0*/  @!UP0 USHF.L.U32 UR5, UR4, 0xb, URZ ;  /* 0x0000000b04058899 */ /* 0x000fe4000800063f */
[----:B------:R-:W-:Y:S01]  /*04c0*/  @!UP0 USHF.L.U32 UR4, UR4, 0x1, URZ ;  /* 0x0000000104048899 */ /* 0x000fe2000800063f */
[----:B------:R-:W1:Y:S08]  /*04d0*/  @!P2 LDC R9, c[0x0][0xc] ;  /* 0x00000300ff09ab82 */ /* 0x000e700000000800 */
[----:B------:R-:W5:Y:S01]  /*04e0*/  @!UP0 S2UR UR7, SR_CgaCtaId ;  /* 0x00000000000789c3 */ /* 0x000f620000008800 */
[----:B0-----:R-:W-:-:S04]  /*04f0*/  @P2 IMAD.MOV.U32 R2, RZ, RZ, R0 ;  /* 0x000000ffff022224 */ /* 0x001fc800078e0000 */
[----:B--2---:R-:W-:-:S04]  /*0500*/  @P2 IMAD.WIDE.U32 R6, R4, R7, R2 ;  /* 0x0000000704062225 */ /* 0x004fc800078e0002 */
[----:B------:R-:W-:Y:S02]  /*0510*/  @P2 IMAD.MOV.U32 R16, RZ, RZ, R6 ;  /* 0x000000ffff102224 */ /* 0x000fe400078e0006 */
[----:B------:R-:W-:Y:S02]  /*0520*/  @P2 IMAD.IADD R17, R7, 0x1, R11 ;  /* 0x0000000107112824 */ /* 0x000fe400078e020b */
[----:B-1----:R-:W-:-:S04]  /*0530*/  @!P2 IMAD.WIDE.U32 R2, R9, R0, R4 ;  /* 0x000000000902a225 */ /* 0x002fc800078e0004 */
[----:B------:R-:W-:Y:S01]  /*0540*/  @!P2 IMAD.MOV.U32 R17, RZ, RZ, R3 ;  /* 0x000000ffff11a224 */ /* 0x000fe200078e0003 */
[----:B------:R-:W-:Y:S01]  /*0550*/  @!P2 MOV R16, R2 ;  /* 0x000000020010a202 */ /* 0x000fe20000000f00 */
[----:B-----5:R-:W-:-:S04]  /*0560*/  @!UP0 ULEA UR6, UR7, UR6, 0x18 ;  /* 0x0000000607068291 */ /* 0x020fc8000f8ec03f */
[----:B------:R0:W-:Y:S01]  /*0570*/  STL [R1+0x304], R16 ;  /* 0x0003041001007387 */ /* 0x0001e20000100800 */
[----:B------:R-:W-:-:S03]  /*0580*/  VOTEU.ALL UP0, P0 ;  /* 0x00000000003f7886 */ /* 0x000fc60000000000 */
[----:B------:R0:W-:Y:S04]  /*0590*/  STL [R1+0x300], R17 ;  /* 0x0003001101007387 */ /* 0x0001e80000100800 */
[----:B------:R-:W1:Y:S02]  /*05a0*/  FENCE.VIEW.ASYNC.S ;  /* 0x00000000000073c6 */ /* 0x000e640000000000 */
[----:B-1----:R0:W3:Y:S01]  /*05b0*/  @!UP0 SYNCS.EXCH.64 URZ, [UR6+0x30], UR4 ;  /* 0x00003004063f85b2 */ /* 0x0020e20008000100 */
[----:B------:R0:W3:Y:S01]  /*05c0*/  @!UP1 SYNCS.EXCH.64 URZ, [UR6+0x38], UR4 ;  /* 0x00003804063f95b2 */ /* 0x0000e20008000100 */
[----:B------:R-:W-:Y:S01]  /*05d0*/  NOP ;  /* 0x0000000000007918 */ /* 0x000fe20000000000 */
[----:B---34-:R-:W-:Y:S06]  /*05e0*/  BAR.SYNC.DEFER_BLOCKING 0x0 ;  /* 0x0000000000007b1d */ /* 0x018fec0000010000 */
[----:B0-----:R-:W-:Y:S05]  /*05f0*/  @!P1 BRA `(.L_x_3) ;  /* 0x000002a800489947 */ /* 0x001fea0003800000 */
[----:B------:R-:W-:-:S06]  /*0600*/  UISETP.GT.U32.AND UP0, UPT, UR10, 0x1, UPT ;  /* 0x000000010a00788c */ /* 0x000fcc000bf04070 */
[----:B------:R-:W-:-:S13]  /*0610*/  PLOP3.LUT P0, PT, PT, PT, UP0, 0x80, 0x0 ;  /* 0x000000000000781c */ /* 0x000fda0003f0f008 */
[----:B------:R-:W-:Y:S05]  /*0620*/  @P0 EXIT ;  /* 0x000000000000094d */ /* 0x000fea0003800000 */
[----:B------:R-:W-:Y:S01]  /*0630*/  ULDC.64 UR4, c[0x0][0x650] ;  /* 0x0001940000047ab9 */ /* 0x000fe20000000a00 */
[----:B------:R-:W-:Y:S01]  /*0640*/  UMOV UR41, 0xffffffff ;  /* 0xffffffff00297882 */ /* 0x000fe20000000000 */
[----:B------:R-:W-:Y:S01]  /*0650*/  ISETP.GE.U32.AND P0, PT, R16, UR4, PT ;  /* 0x0000000410007c0c */ /* 0x000fe2000bf06070 */
[----:B------:R-:W-:Y:S01]  /*0660*/  UMOV UR42, 0xffffffff ;  /* 0xffffffff002a7882 */ /* 0x000fe20000000000 */
[----:B------:R-:W-:Y:S01]  /*0670*/  UMOV UR43, 0xffffffff ;  /* 0xffffffff002b7882 */ /* 0x000fe20000000000 */
[----:B------:R-:W-:Y:S02]  /*0680*/  PRMT R6, RZ, 0x7610, R6 ;  /* 0x00007610ff067816 */ /* 0x000fe40000000006 */
[----:B------:R-:W-:-:S13]  /*0690*/  ISETP.GE.U32.AND.EX P0, PT, R17, UR5, PT, P0 ;  /* 0x0000000511007c0c */ /* 0x000fda000bf06100 */
[----:B------:R-:W-:Y:S05]  /*06a0*/  @P0 BRA `(.L_x_4) ;  /* 0x00000004006c0947 */ /* 0x000fea0003800000 */
[----:B------:R-:W0:Y:S01]  /*06b0*/  LDC.64 R12, c[0x0][0x628] ;  /* 0x00018a00ff0c7b82 */ /* 0x000e220000000a00 */
[----:B------:R-:W-:Y:S02]  /*06c0*/  IMAD.MOV.U32 R2, RZ, RZ, R16 ;  /* 0x000000ffff027224 */ /* 0x000fe400078e0010 */
[----:B------:R-:W-:-:S05]  /*06d0*/  IMAD.MOV.U32 R3, RZ, RZ, R17 ;  /* 0x000000ffff037224 */ /* 0x000fca00078e0011 */
[----:B------:R-:W1:Y:S08]  /*06e0*/  LDC R10, c[0x0][0x630] ;  /* 0x00018c00ff0a7b82 */ /* 0x000e700000000800 */
[----:B------:R-:W2:Y:S01]  /*06f0*/  LDC.64 R14, c[0x0][0x620] ;  /* 0x00018800ff0e7b82 */ /* 0x000ea20000000a00 */
[----:B0-----:R-:W-:-:S04]  /*0700*/  ISETP.NE.U32.AND P0, PT, R12, RZ, PT ;  /* 0x000000ff0c00720c */ /* 0x001fc80003f05070 */
[----:B------:R-:W-:-:S13]  /*0710*/  ISETP.NE.AND.EX P0, PT, R13, RZ, PT, P0 ;  /* 0x000000ff0d00720c */ /* 0x000fda0003f05300 */
[----:B-12---:R-:W-:Y:S05]  /*0720*/  @!P0 BRA `(.L_x_5) ;  /* 0x0000000000288947 */ /* 0x006fea0003800000 */
[----:B------:R-:W0:Y:S02]  /*0730*/  LDC R9, c[0x0][0x634] ;  /* 0x00018d00ff097b82 */ /* 0x000e240000000800 */
[----:B0-----:R-:W-:-:S05]  /*0740*/  IADD3 R9, P0, R16, R9, RZ ;  /* 0x0000000910097210 */ /* 0x001fca0007f1e0ff */
[----:B------:R-:W-:-:S04]  /*0750*/  IMAD.X R11, RZ, RZ, R17, P0 ;  /* 0x000000ffff0b7224 */ /* 0x000fc800000e0611 */
[----:B------:R-:W-:-:S04]  /*0760*/  IMAD.WIDE.U32 R2, R11, R12, RZ ;  /* 0x0000000c0b027225 */ /* 0x000fc800078e00ff */
[----:B------:R-:W-:-:S04]  /*0770*/  IMAD.WIDE.U32 R6, P0, R9, R13, R2 ;  /* 0x0000000d09067225 */ /* 0x000fc80007800002 */
[----:B------:R-:W-:-:S04]  /*0780*/  IMAD.WIDE.U32 R2, R9, R12, RZ ;  /* 0x0000000c09027225 */ /* 0x000fc800078e00ff */
[----:B------:R-:W-:Y:S01]  /*0790*/  IMAD.X R9, RZ, RZ, RZ, P0 ;  /* 0x000000ffff097224 */ /* 0x000fe200000e06ff */
[----:B------:R-:W-:Y:S01]  /*07a0*/  IADD3 RZ, P0, R3, R6, RZ ;  /* 0x0000000603ff7210 */ /* 0x000fe20007f1e0ff */
[----:B------:R-:W-:-:S04]  /*07b0*/  IMAD.MOV.U32 R8, RZ, RZ, R7 ;  /* 0x000000ffff087224 */ /* 0x000fc800078e0007 */
[----:B------:R-:W-:-:S08]  /*07c0*/  IMAD.WIDE.U32.X R2, R11, R13, R8, P0 ;  /* 0x0000000d0b027225 */ /* 0x000fd000000e0408 */
.L_x_5:
[-CC-:B------:R-:W-:Y:S01]  /*07d0*/  SHF.R.U64 R24, R2, R10.reuse, R3.reuse ;  /* 0x0000000a02187219 */ /* 0x180fe20000001203 */
[----:B------:R-:W0:Y:S01]  /*07e0*/  LDC.64 R18, c[0x0][0x640] ;  /* 0x00019000ff127b82 */ /* 0x000e220000000a00 */
[----:B------:R-:W-:Y:S01]  /*07f0*/  SHF.R.U32.HI R2, RZ, R10, R3 ;  /* 0x0000000aff027219 */ /* 0x000fe20000011603 */
[----:B------:R-:W-:Y:S01]  /*0800*/  ULDC UR4, c[0x0][0x150] ;  /* 0x0000540000047ab9 */ /* 0x000fe20000000800 */
[----:B------:R-:W-:Y:S01]  /*0810*/  IADD3 R9, P0, RZ, -R24, RZ ;  /* 0x80000018ff097210 */ /* 0x000fe20007f1e0ff */
[----:B------:R-:W-:Y:S01]  /*0820*/  IMAD.MOV.U32 R3, RZ, RZ, R17 ;  /* 0x000000ffff037224 */ /* 0x000fe200078e0011 */
[----:B------:R-:W-:-:S03]  /*0830*/  I2FP.F32.U32 R5, R4 ;  /* 0x0000000400057245 */ /* 0x000fc60000201000 */
[----:B------:R-:W1:Y:S01]  /*0840*/  LDC R8, c[0x0][0x618] ;  /* 0x00018600ff087b82 */ /* 0x000e620000000800 */
[----:B------:R-:W-:Y:S01]  /*0850*/  IMAD.X R11, RZ, RZ, ~R2, P0 ;  /* 0x000000ffff0b7224 */ /* 0x000fe200000e0e02 */
[----:B------:R-:W-:Y:S01]  /*0860*/  MOV R2, R16 ;  /* 0x0000001000027202 */ /* 0x000fe20000000f00 */
[----:B------:R-:W-:Y:S01]  /*0870*/  FMUL R5, R5, UR4 ;  /* 0x0000000405057c20 */ /* 0x000fe20008400000 */
[----:B------:R-:W-:Y:S01]  /*0880*/  ULDC UR4, c[0x0][0x154] ;  /* 0x0000550000047ab9 */ /* 0x000fe20000000800 */
[-C--:B------:R-:W-:Y:S02]  /*0890*/  IMAD R6, R11, R14.reuse, RZ ;  /* 0x0000000e0b067224 */ /* 0x080fe400078e02ff */
[C---:B------:R-:W-:Y:S01]  /*08a0*/  IMAD.WIDE.U32 R2, R9.reuse, R14, R2 ;  /* 0x0000000e09027225 */ /* 0x040fe200078e0002 */
[----:B------:R-:W2:Y:S01]  /*08b0*/  LDC R7, c[0x0][0x144] ;  /* 0x00005100ff077b82 */ /* 0x000ea20000000800 */
[----:B------:R-:W3:Y:S02]  /*08c0*/  F2I.U32.TRUNC.NTZ R5, R5 ;  /* 0x0000000500057305 */ /* 0x000ee4000020f000 */
[----:B------:R-:W-:-:S04]  /*08d0*/  IMAD R9, R9, R15, R6 ;  /* 0x0000000f09097224 */ /* 0x000fc800078e0206 */
[----:B------:R-:W-:Y:S01]  /*08e0*/  IMAD.IADD R3, R3, 0x1, R9 ;  /* 0x0000000103037824 */ /* 0x000fe200078e0209 */
[----:B------:R-:W4:Y:S01]  /*08f0*/  LDC R10, c[0x0][0x608] ;  /* 0x00018200ff0a7b82 */ /* 0x000f220000000800 */
[----:B0-----:R-:W-:-:S04]  /*0900*/  ISETP.NE.U32.AND P0, PT, R18, RZ, PT ;  /* 0x000000ff1200720c */ /* 0x001fc80003f05070 */
[----:B------:R-:W-:-:S03]  /*0910*/  ISETP.NE.AND.EX P0, PT, R19, RZ, PT, P0 ;  /* 0x000000ff1300720c */ /* 0x000fc60003f05300 */
[----:B------:R-:W0:Y:S01]  /*0920*/  LDC R15, c[0x0][0x658] ;  /* 0x00019600ff0f7b82 */ /* 0x000e220000000800 */
[----:B-1----:R-:W-:Y:S01]  /*0930*/  SHF.R.U64 R12, R2, R8, R3 ;  /* 0x00000008020c7219 */ /* 0x002fe20000001203 */
[----:B---3--:R-:W-:Y:S01]  /*0940*/  IMAD.MOV R6, RZ, RZ, -R5 ;  /* 0x000000ffff067224 */ /* 0x008fe200078e0a05 */
[----:B------:R-:W-:Y:S02]  /*0950*/  I2FP.F32.U32 R2, R0 ;  /* 0x0000000000027245 */ /* 0x000fe40000201000 */
[----:B------:R-:W-:-:S03]  /*0960*/  SHF.R.U32.HI R5, RZ, R8, R3 ;  /* 0x00000008ff057219 */ /* 0x000fc60000011603 */
[----:B------:R-:W1:Y:S01]  /*0970*/  LDC R13, c[0x0][0x148] ;  /* 0x00005200ff0d7b82 */ /* 0x000e620000000800 */
[----:B--2---:R-:W-:Y:S02]  /*0980*/  IMAD R8, R7, R6, R4 ;  /* 0x0000000607087224 */ /* 0x004fe400078e0204 */
[----:B------:R-:W-:Y:S01]  /*0990*/  FMUL R3, R2, UR4 ;  /* 0x0000000402037c20 */ /* 0x000fe20008400000 */
[----:B------:R-:W-:Y:S02]  /*09a0*/  IMAD.MOV.U32 R2, RZ, RZ, -0x1 ;  /* 0xffffffffff027424 */ /* 0x000fe400078e00ff */
[----:B------:R-:W-:Y:S01]  /*09b0*/  IMAD.MOV.U32 R6, RZ, RZ, 0x1 ;  /* 0x00000001ff067424 */ /* 0x000fe200078e00ff */
[----:B------:R2:W3:Y:S01]  /*09c0*/  F2I.U32.TRUNC.NTZ R11, R3 ;  /* 0x00000003000b7305 */ /* 0x0004e2000020f000 */
[----:B------:R-:W1:Y:S01]  /*09d0*/  LDC R17, c[0x0][0x600] ;  /* 0x00018000ff117b82 */ /* 0x000e620000000800 */
[-CC-:B----4-:R-:W-:Y:S02]  /*09e0*/  SHF.R.U64 R23, R12, R10.reuse, R5.reuse ;  /* 0x0000000a0c177219 */ /* 0x190fe40000001205 */
[----:B------:R-:W-:-:S05]  /*09f0*/  SHF.R.U32.HI R4, RZ, R10, R5 ;  /* 0x0000000aff047219 */ /* 0x000fca0000011605 */
[----:B------:R-:W4:Y:S01]  /*0a00*/  LDC R14, c[0x0][0x648] ;  /* 0x00019200ff0e7b82 */ /* 0x000f220000000800 */
[-CC-:B0-----:R-:W-:Y:S02]  /*0a10*/  SHF.R.U64 R20, R23, R15.reuse, R4.reuse ;  /* 0x0000000f17147219 */ /* 0x181fe40000001204 */
[-C--:B------:R-:W-:Y:S02]  /*0a20*/  SHF.L.U32 R2, R2, R15.reuse, RZ ;  /* 0x0000000f02027219 */ /* 0x080fe400000006ff */
[-C--:B------:R-:W-:Y:S02]  /*0a30*/  SHF.R.U32.HI R4, RZ, R15.reuse, R4 ;  /* 0x0000000fff047219 */ /* 0x080fe40000011604 */
[----:B------:R-:W-:Y:S01]  /*0a40*/  LOP3.LUT R10, RZ, R2, RZ, 0x33, !PT ;  /* 0x00000002ff0a7212 */ /* 0x000fe200078e33ff */
[----:B------:R-:W0:Y:S01]  /*0a50*/  LDC R21, c[0x0][0x638] ;  /* 0x00018e00ff157b82 */ /* 0x000e220000000800 */
[----:B------:R-:W-:Y:S01]  /*0a60*/  SHF.L.U32 R9, R6, R15, RZ ;  /* 0x0000000f06097219 */ /* 0x000fe200000006ff */
[----:B------:R-:W-:-:S02]  /*0a70*/  IMAD.MOV.U32 R2, RZ, RZ, R20 ;  /* 0x000000ffff027224 */ /* 0x000fc400078e0014 */
[----:B--2---:R-:W-:-:S04]  /*0a80*/  IMAD.MOV.U32 R3, RZ, RZ, R4 ;  /* 0x000000ffff037224 */ /* 0x004fc800078e0004 */
[----:B------:R-:W2:Y:S01]  /*0a90*/  LDC R16, c[0x0][0x610] ;  /* 0x00018400ff107b82 */ /* 0x000ea20000000800 */
[----:B-1-3--:R-:W-:Y:S05]  /*0aa0*/  @!P0 BRA `(.L_x_6) ;  /* 0x0000000000288947 */ /* 0x00afea0003800000 */
[----:B------:R-:W1:Y:S02]  /*0ab0*/  LDC R7, c[0x0][0x64c] ;  /* 0x00019300ff077b82 */ /* 0x000e640000000800 */
[----:B-1----:R-:W-:-:S04]  /*0ac0*/  IADD3 R7, P0, R20, R7, RZ ;  /* 0x0000000714077210 */ /* 0x002fc80007f1e0ff */
[----:B------:R-:W-:-:S05]  /*0ad0*/  IADD3.X R15, RZ, R4, RZ, P0, !PT ;  /* 0x00000004ff0f7210 */ /* 0x000fca00007fe4ff */
[----:B------:R-:W-:-:S04]  /*0ae0*/  IMAD.WIDE.U32 R2, R15, R18, RZ ;  /* 0x000000120f027225 */ /* 0x000fc800078e00ff */
[----:B------:R-:W-:-:S04]  /*0af0*/  IMAD.WIDE.U32 R4, P0, R7, R19, R2 ;  /* 0x0000001307047225 */ /* 0x000fc80007800002 */
[----:B------:R-:W-:-:S04]  /*0b00*/  IMAD.WIDE.U32 R2, R7, R18, RZ ;  /* 0x0000001207027225 */ /* 0x000fc800078e00ff */
[----:B------:R-:W-:Y:S01]  /*0b10*/  IMAD.X R7, RZ, RZ, RZ, P0 ;  /* 0x000000ffff077224 */ /* 0x000fe200000e06ff */
[----:B------:R-:W-:Y:S01]  /*0b20*/  IADD3 RZ, P0, R3, R4, RZ ;  /* 0x0000000403ff7210 */ /* 0x000fe20007f1e0ff */
[----:B------:R-:W-:-:S04]  /*0b30*/  IMAD.MOV.U32 R6, RZ, RZ, R5 ;  /* 0x000000ffff067224 */ /* 0x000fc800078e0005 */
[----:B------:R-:W-:-:S08]  /*0b40*/  IMAD.WIDE.U32.X R2, R15, R19, R6, P0 ;  /* 0x000000130f027225 */ /* 0x000fd000000e0406 */
.L_x_6:
[----:B----4-:R-:W-:Y:S01]  /*0b50*/  SHF.R.U64 R2, R2, R14, R3 ;  /* 0x0000000e02027219 */ /* 0x010fe20000001203 */
[----:B------:R-:W-:Y:S01]  /*0b60*/  VIADD R3, R17, 0xffffffff ;  /* 0xffffffff11037836 */ /* 0x000fe20000000000 */
[----:B------:R-:W-:Y:S01]  /*0b70*/  LOP3.LUT R10, R23, R10, RZ, 0xc0, !PT ;  /* 0x0000000a170a7212 */ /* 0x000fe200078ec0ff */
[----:B------:R-:W-:Y:S01]  /*0b80*/  IMAD.MOV R11, RZ, RZ, -R11 ;  /* 0x000000ffff0b7224 */ /* 0x000fe200078e0a0b */
[----:B------:R-:W-:Y:S01]  /*0b90*/  R2UR UR43, R24 ;  /* 0x00000000182b72ca */ /* 0x000fe200000e0000 */
[----:B------:R-:W-:Y:S01]  /*0ba0*/  IMAD.MOV R4, RZ, RZ, -R2 ;  /* 0x000000ffff047224 */ /* 0x000fe200078e0a02 */
[----:B------:R-:W-:Y:S01]  /*0bb0*/  LOP3.LUT R3, R12, R3, RZ, 0xc0, !PT ;  /* 0x000000030c037212 */ /* 0x000fe200078ec0ff */
[----:B------:R-:W-:Y:S02]  /*0bc0*/  @P2 IMAD R8, R13, R11, R0 ;  /* 0x0000000b0d082224 */ /* 0x000fe400078e0200 */
[----:B------:R-:W-:Y:S02]  /*0bd0*/  IMAD R9, R9, R2, R10 ;  /* 0x0000000209097224 */ /* 0x000fe400078e020a */
[----:B0-----:R-:W-:-:S02]  /*0be0*/  IMAD R0, R4, R21, R20 ;  /* 0x0000001504007224 */ /* 0x001fc400078e0214 */
[----:B--2---:R-:W-:Y:S02]  /*0bf0*/  IMAD R8, R9, R16, R8 ;  /* 0x0000001009087224 */ /* 0x004fe400078e0208 */
[----:B------:R-:W-:Y:S02]  /*0c00*/  IMAD R3, R0, R17, R3 ;  /* 0x0000001100037224 */ /* 0x000fe400078e0203 */
[----:B------:R-:W-:-:S03]  /*0c10*/  IMAD.MOV.U32 R6, RZ, RZ, 0x1 ;  /* 0x00000001ff067424 */ /* 0x000fc600078e00ff */
[----:B------:R-:W-:Y:S02]  /*0c20*/  SEL R0, R3, R8, !P2 ;  /* 0x0000000803007207 */ /* 0x000fe40005000000 */
[----:B------:R-:W-:Y:S02]  /*0c30*/  SEL R8, R8, R3, !P2 ;  /* 0x0000000308087207 */ /* 0x000fe40005000000 */
[----:B------:R-:W-:Y:S02]  /*0c40*/  R2UR UR42, R0 ;  /* 0x00000000002a72ca */ /* 0x000fe400000e0000 */
[----:B------:R-:W-:-:S15]  /*0c50*/  R2UR UR41, R8 ;  /* 0x00000000082972ca */ /* 0x000fde00000e0000 */
.L_x_4:
[----:B------:R-:W-:-:S08]  /*0c60*/  NOP ;  /* 0x0000000000007918 */ /* 0x000fd00000000000 */
[----:B------:R-:W0:Y:S02]  /*0c70*/  USETMAXREG.TRY_ALLOC.CTAPOOL UP0, 0xf0 ;  /* 0x000000f0000079c8 */ /* 0x000e240008000600 */
[----:B0-----:R-:W-:-:S13]  /*0c80*/  PLOP3.LUT P0, PT, PT, PT, UP0, 0x80, 0x0 ;  /* 0x000000000000781c */ /* 0x001fda0003f0f008 */
[----:B------:R-:W-:Y:S05]  /*0c90*/  @!P0 BRA `(.L_x_4) ;  /* 0xfffffffc00f08947 */ /* 0x000fea000383ffff */
[----:B------:R-:W-:Y:S01]  /*0ca0*/  ULDC.64 UR4, c[0x0][0x598] ;  /* 0x0001660000047ab9 */ /* 0x000fe20000000a00 */
[----:B------:R-:W-:Y:S01]  /*0cb0*/  ULDC.64 UR36, c[0x0][0x208] ;  /* 0x0000820000247ab9 */ /* 0x000fe20000000a00 */
[----:B------:R-:W-:-:S04]  /*0cc0*/  ISETP.NE.U32.AND P0, PT, RZ, UR4, PT ;  /* 0x00000004ff007c0c */ /* 0x000fc8000bf05070 */
[----:B------:R-:W-:-:S13]  /*0cd0*/  ISETP.NE.AND.EX P0, PT, RZ, UR5, PT, P0 ;  /* 0x00000005ff007c0c */ /* 0x000fda000bf05300 */
[----:B------:R-:W-:Y:S05]  /*0ce0*/  @!P0 BRA `(.L_x_7) ;  /* 0x00000000001c8947 */ /* 0x000fea0003800000 */
[----:B------:R-:W0:Y:S02]  /*0cf0*/  LDC.64 R2, c[0x0][0x598] ;  /* 0x00016600ff027b82 */ /* 0x000e240000000a00 */
[----:B0-----:R-:W2:Y:S02]  /*0d00*/  LDG.E.64 R2, desc[UR36][R2.64] ;  /* 0x0000002402027981 */ /* 0x001ea4000c1e1b00 */
[----:B--2---:R-:W-:-:S04]  /*0d10*/  ISETP.NE.U32.AND P0, PT, R2, RZ, PT ;  /* 0x000000ff0200720c */ /* 0x004fc80003f05070 */
[----:B------:R-:W-:-:S13]  /*0d20*/  ISETP.NE.AND.EX P0, PT, R3, RZ, PT, P0 ;  /* 0x000000ff0300720c */ /* 0x000fda0003f05300 */
[----:B------:R-:W-:Y:S05]  /*0d30*/  @!P0 BRA `(.L_x_7) ;  /* 0x0000000000088947 */ /* 0x000fea0003800000 */
[----:B------:R0:W5:Y:S01]  /*0d40*/  LD.E R2, desc[UR36][R2.64] ;  /* 0x0000002402027980 */ /* 0x000162000c101900 */
[----:B------:R-:W-:Y:S05]  /*0d50*/  BRA `(.L_x_8) ;  /* 0x0000000000247947 */ /* 0x000fea0003800000 */
.L_x_7:
[----:B------:R-:W-:Y:S02]  /*0d60*/  ULDC.64 UR4, c[0x0][0x588] ;  /* 0x0001620000047ab9 */ /* 0x000fe40000000a00 */
[----:B------:R-:W-:-:S04]  /*0d70*/  ISETP.NE.U32.AND P0, PT, RZ, UR4, PT ;  /* 0x00000004ff007c0c */ /* 0x000fc8000bf05070 */
[----:B------:R-:W-:-:S13]  /*0d80*/  ISETP.NE.AND.EX P0, PT, RZ, UR5, PT, P0 ;  /* 0x00000005ff007c0c */ /* 0x000fda000bf05300 */
[----:B------:R-:W-:Y:S05]  /*0d90*/  @!P0 BRA `(.L_x_9) ;  /* 0x00000000000c8947 */ /* 0x000fea0003800000 */
[----:B------:R-:W0:Y:S02]  /*0da0*/  LDC.64 R2, c[0x0][0x588] ;  /* 0x00016200ff027b82 */ /* 0x000e240000000a00 */
[----:B0-----:R1:W5:Y:S01]  /*0db0*/  LDG.E R2, desc[UR36][R2.64] ;  /* 0x0000002402027981 */ /* 0x001362000c1e1900 */
[----:B------:R-:W-:Y:S05]  /*0dc0*/  BRA `(.L_x_8) ;  /* 0x0000000000087947 */ /* 0x000fea0003800000 */
.L_x_9:
[----:B------:R-:W-:Y:S02]  /*0dd0*/  ULDC UR4, c[0x0][0x580] ;  /* 0x0001600000047ab9 */ /* 0x000fe40000000800 */
[----:B------:R-:W-:-:S07]  /*0de0*/  IMAD.U32 R2, RZ, RZ, UR4 ;  /* 0x00000004ff027e24 */ /* 0x000fce000f8e00ff */
.L_x_8:
[----:B------:R-:W-:Y:S02]  /*0df0*/  ULDC.64 UR4, c[0x0][0x5a0] ;  /* 0x0001680000047ab9 */ /* 0x000fe40000000a00 */
[----:B------:R-:W-:-:S04]  /*0e00*/  ISETP.NE.U32.AND P0, PT, RZ, UR4, PT ;  /* 0x00000004ff007c0c */ /* 0x000fc8000bf05070 */
[----:B------:R-:W-:-:S13]  /*0e10*/  ISETP.NE.AND.EX P0, PT, RZ, UR5, PT, P0 ;  /* 0x00000005ff007c0c */ /* 0x000fda000bf05300 */
[----:B------:R-:W-:Y:S05]  /*0e20*/  @!P0 BRA `(.L_x_10) ;  /* 0x00000000001c8947 */ /* 0x000fea0003800000 */
[----:B------:R-:W2:Y:S02]  /*0e30*/  LDC.64 R4, c[0x0][0x5a0] ;  /* 0x00016800ff047b82 */ /* 0x000ea40000000a00 */
[----:B--2---:R-:W2:Y:S02]  /*0e40*/  LDG.E.64 R4, desc[UR36][R4.64] ;  /* 0x0000002404047981 */ /* 0x004ea4000c1e1b00 */
[----:B--2---:R-:W-:-:S04]  /*0e50*/  ISETP.NE.U32.AND P0, PT, R4, RZ, PT ;  /* 0x000000ff0400720c */ /* 0x004fc80003f05070 */
[----:B------:R-:W-:-:S13]  /*0e60*/  ISETP.NE.AND.EX P0, PT, R5, RZ, PT, P0 ;  /* 0x000000ff0500720c */ /* 0x000fda0003f05300 */
[----:B------:R-:W-:Y:S05]  /*0e70*/  @!P0 BRA `(.L_x_10) ;  /* 0x0000000000088947 */ /* 0x000fea0003800000 */
[----:B------:R2:W5:Y:S01]  /*0e80*/  LD.E R16, desc[UR36][R4.64] ;  /* 0x0000002404107980 */ /* 0x000562000c101900 */
[----:B------:R-:W-:Y:S05]  /*0e90*/  BRA `(.L_x_11) ;  /* 0x0000000000247947 */ /* 0x000fea0003800000 */
.L_x_10:
[----:B------:R-:W-:Y:S02]  /*0ea0*/  ULDC.64 UR4, c[0x0][0x590] ;  /* 0x0001640000047ab9 */ /* 0x000fe40000000a00 */
[----:B------:R-:W-:-:S04]  /*0eb0*/  ISETP.NE.U32.AND P0, PT, RZ, UR4, PT ;  /* 0x00000004ff007c0c */ /* 0x000fc8000bf05070 */
[----:B------:R-:W-:-:S13]  /*0ec0*/  ISETP.NE.AND.EX P0, PT, RZ, UR5, PT, P0 ;  /* 0x00000005ff007c0c */ /* 0x000fda000bf05300 */
[----:B------:R-:W-:Y:S05]  /*0ed0*/  @!P0 BRA `(.L_x_12) ;  /* 0x00000000000c8947 */ /* 0x000fea0003800000 */
[----:B------:R-:W2:Y:S02]  /*0ee0*/  LDC.64 R16, c[0x0][0x590] ;  /* 0x00016400ff107b82 */ /* 0x000ea40000000a00 */
[----:B--2---:R3:W5:Y:S01]  /*0ef0*/  LDG.E R16, desc[UR36][R16.64] ;  /* 0x0000002410107981 */ /* 0x004762000c1e1900 */
[----:B------:R-:W-:Y:S05]  /*0f00*/  BRA `(.L_x_11) ;  /* 0x0000000000087947 */ /* 0x000fea0003800000 */
.L_x_12:
[----:B------:R-:W-:Y:S02]  /*0f10*/  ULDC UR4, c[0x0][0x584] ;  /* 0x0001610000047ab9 */ /* 0x000fe40000000800 */
[----:B------:R-:W-:-:S07]  /*0f20*/  MOV R16, UR4 ;  /* 0x0000000400107c02 */ /* 0x000fce0008000f00 */
.L_x_11:
[----:B------:R-:W-:-:S13]  /*0f30*/  LOP3.LUT P0, RZ, R6, 0xff, RZ, 0xc0, !PT ;  /* 0x000000ff06ff7812 */ /* 0x000fda000780c0ff */
[----:B------:R-:W-:Y:S05]  /*0f40*/  @!P0 EXIT ;  /* 0x000000000000894d */ /* 0x000fea0003800000 */
[----:B------:R-:W-:Y:S01]  /*0f50*/  ULDC UR4, c[0x0][0x28c] ;  /* 0x0000a30000047ab9 */ /* 0x000fe20000000800 */
[----:B------:R-:W-:Y:S01]  /*0f60*/  UMOV UR38, URZ ;  /* 0x0000003f00267c82 */ /* 0x000fe20008000000 */
[----:B------:R-:W-:Y:S01]  /*0f70*/  UIADD3 UR4, UR4, 0x3f, URZ ;  /* 0x0000003f04047890 */ /* 0x000fe2000fffe03f */
[----:B------:R-:W-:-:S03]  /*0f80*/  UMOV UR39, URZ ;  /* 0x0000003f00277c82 */ /* 0x000fc60008000000 */
[----:B------:R-:W-:-:S04]  /*0f90*/  USHF.R.S32.HI UR5, URZ, 0x1f, UR4 ;  /* 0x0000001f3f057899 */ /* 0x000fc80008011404 */
[----:B------:R-:W-:-:S04]  /*0fa0*/  ULEA.HI UR5, UR5, UR4, URZ, 0x6 ;  /* 0x0000000405057291 */ /* 0x000fc8000f8f303f */
[----:B------:R-:W-:-:S12]  /*0fb0*/  USHF.R.S32.HI UR44, URZ, 0x6, UR5 ;  /* 0x000000063f2c7899 */ /* 0x000fd80008011405 */
.L_x_796:
[----:B----4-:R-:W4:Y:S01]  /*0fc0*/  S2R R0, SR_TID.X ;  /* 0x0000000000007919 */ /* 0x010f220000002100 */
[----:B------:R-:W0:Y:S01]  /*0fd0*/  S2UR UR6, SR_CgaCtaId ;  /* 0x00000000000679c3 */ /* 0x000e220000008800 */
[----:B------:R-:W-:Y:S02]  /*0fe0*/  UMOV UR45, 0x400 ;  /* 0x00000400002d7882 */ /* 0x000fe40000000000 */
[----:B0-----:R-:W-:Y:S01]  /*0ff0*/  ULEA UR45, UR6, UR45, 0x18 ;  /* 0x0000002d062d7291 */ /* 0x001fe2000f8ec03f */
[----:B----4-:R-:W-:-:S04]  /*1000*/  LOP3.LUT R0, R0, 0x80, RZ, 0xc0, !PT ;  /* 0x0000008000007812 */ /* 0x010fc800078ec0ff */
[----:B------:R-:W-:-:S06]  /*1010*/  SHF.R.U32.HI R0, RZ, 0x7, R0 ;  /* 0x00000007ff007819 */ /* 0x000fcc0000011600 */
[----:B------:R-:W0:Y:S02]  /*1020*/  SHFL.IDX PT, R0, R0, RZ, 0x1f ;  /* 0x00001fff00007589 */ /* 0x000e2400000e0000 */
[----:B0-----:R-:W-:-:S13]  /*1030*/  R2UR UR4, R0 ;  /* 0x00000000000472ca */ /* 0x001fda00000e0000 */
[----:B------:R-:W-:-:S04]  /*1040*/  ULEA.HI UR5, UR4, UR4, URZ, 0x1 ;  /* 0x0000000404057291 */ /* 0x000fc8000f8f083f */
[----:B------:R-:W-:-:S04]  /*1050*/  ULOP3.LUT UR5, UR5, 0x7fffe, URZ, 0xc0, !UPT ;  /* 0x0007fffe05057892 */ /* 0x000fc8000f8ec03f */
[----:B------:R-:W-:-:S03]  /*1060*/  UIADD3 UR5, UR4, -UR5, URZ ;  /* 0x8000000504057290 */ /* 0x000fc6000fffe03f */
[----:B------:R-:W-:Y:S01]  /*1070*/  ULDC UR4, c[0x0][0x28c] ;  /* 0x0000a30000047ab9 */ /* 0x000fe20000000800 */
[----:B------:R-:W-:Y:S01]  /*1080*/  ULEA UR5, UR5, UR45, 0xd ;  /* 0x0000002d05057291 */ /* 0x000fe2000f8e683f */
[----:B------:R-:W-:-:S03]  /*1090*/  ISETP.LT.AND P0, PT, RZ, UR4, PT ;  /* 0x00000004ff007c0c */ /* 0x000fc6000bf01270 */
[----:B------:R-:W-:-:S04]  /*10a0*/  UIADD3 UR5, UR5, 0x100, URZ ;  /* 0x0000010005057890 */ /* 0x000fc8000fffe03f */
[----:B------:R-:W-:-:S04]  /*10b0*/  USHF.R.U32.HI UR5, URZ, 0x4, UR5 ;  /* 0x000000043f057899 */ /* 0x000fc80008011605 */
[----:B------:R-:W-:Y:S02]  /*10c0*/  ULOP3.LUT UR46, UR5, 0x3fff, URZ, 0xc0, !UPT ;  /* 0x00003fff052e7892 */ /* 0x000fe4000f8ec03f */
[----:B-1-3-5:R-:W-:Y:S10]  /*10d0*/  @P0 BRA `(.L_x_13) ;  /* 0x0000000000400947 */ /* 0x02aff40003800000 */
[----:B------:R-:W-:Y:S01]  /*10e0*/  MOV R0, 0x0 ;  /* 0x0000000000007802 */ /* 0x000fe20000000f00 */
[----:B------:R-:W-:Y:S01]  /*10f0*/  ULDC.64 UR4, c[0x4][0x68] ;  /* 0x01001a0000047ab9 */ /* 0x000fe20000000a00 */
[----:B------:R-:W-:Y:S01]  /*1100*/  ULDC.64 UR6, c[0x4][0x8] ;  /* 0x0100020000067ab9 */ /* 0x000fe20000000a00 */
[----:B--2---:R-:W-:Y:S01]  /*1110*/  IMAD.U32 R4, RZ, RZ, UR4 ;  /* 0x00000004ff047e24 */ /* 0x004fe2000f8e00ff */
[----:B------:R0:W2:Y:S01]  /*1120*/  LDC.64 R14, c[0x4][R0] ;  /* 0x01000000000e7b82 */ /* 0x0000a20000000a00 */
[----:B------:R-:W-:Y:S01]  /*1130*/  IMAD.U32 R5, RZ, RZ, UR5 ;  /* 0x00000005ff057e24 */ /* 0x000fe2000f8e00ff */
[----:B------:R-:W-:Y:S01]  /*1140*/  ULDC.64 UR4, c[0x4][0x70] ;  /* 0x01001c0000047ab9 */ /* 0x000fe20000000a00 */
[----:B------:R-:W-:Y:S01]  /*1150*/  IMAD.U32 R10, RZ, RZ, UR6 ;  /* 0x00000006ff0a7e24 */ /* 0x000fe2000f8e00ff */
[----:B------:R-:W-:Y:S01]  /*1160*/  MOV R12, 0x1 ;  /* 0x00000001000c7802 */ /* 0x000fe20000000f00 */
[----:B------:R-:W-:Y:S02]  /*1170*/  IMAD.U32 R6, RZ, RZ, UR4 ;  /* 0x00000004ff067e24 */ /* 0x000fe4000f8e00ff */
[----:B------:R-:W-:-:S02]  /*1180*/  IMAD.U32 R7, RZ, RZ, UR5 ;  /* 0x00000005ff077e24 */ /* 0x000fc4000f8e00ff */
[----:B------:R-:W-:Y:S02]  /*1190*/  IMAD.U32 R11, RZ, RZ, UR7 ;  /* 0x00000007ff0b7e24 */ /* 0x000fe4000f8e00ff */
[----:B------:R-:W-:Y:S02]  /*11a0*/  IMAD.MOV.U32 R8, RZ, RZ, 0x1e1 ;  /* 0x000001e1ff087424 */ /* 0x000fe400078e00ff */
[----:B0-----:R-:W-:-:S07]  /*11b0*/  IMAD.MOV.U32 R13, RZ, RZ, RZ ;  /* 0x000000ffff0d7224 */ /* 0x001fce00078e00ff */
[----:B------:R-:W-:-:S07]  /*11c0*/  LEPC R20, `(.L_x_13) ;  /* 0x000000001014794e */ /* 0x000fce0000000000 */
[----:B-123-5:R-:W-:Y:S05]  /*11d0*/  CALL.ABS.NOINC R14 ;  /* 0x000000000e007343 */ /* 0x02efea0003c00000 */
.L_x_13:
[----:B------:R-:W-:-:S06]  /*11e0*/  ULOP3.LUT UR4, UR40, 0x1, URZ, 0xfc, !UPT ;  /* 0x0000000128047892 */ /* 0x000fcc000f8efc3f */
[----:B------:R-:W-:-:S05]  /*11f0*/  IMAD.U32 R0, RZ, RZ, UR4 ;  /* 0x00000004ff007e24 */ /* 0x000fca000f8e00ff */
[----:B------:R-:W-:-:S13]  /*1200*/  ISETP.NE.AND P0, PT, R0, 0x3, PT ;  /* 0x000000030000780c */ /* 0x000fda0003f05270 */
[----:B------:R-:W-:Y:S05]  /*1210*/  @!P0 BRA `(.L_x_14) ;  /* 0x0000000000048947 */ /* 0x000fea0003800000 */
[----:B------:R-:W-:Y:S01]  /*1220*/  BPT.TRAP 0x1 ;  /* 0x000000040000795c */ /* 0x000fe20000300000 */
.L_x_14:
[----:B-1----:R-:W-:Y:S02]  /*1230*/  IMAD.U32 R3, RZ, RZ, UR39 ;  /* 0x00000027ff037e24 */ /* 0x002fe4000f8e00ff */
[----:B------:R-:W-:-:S03]  /*1240*/  IMAD.U32 R0, RZ, RZ, UR38 ;  /* 0x00000026ff007e24 */ /* 0x000fc6000f8e00ff */
[----:B------:R-:W-:Y:S02]  /*1250*/  LEA R3, R3, UR45, 0x3 ;  /* 0x0000002d03037c11 */ /* 0x000fe4000f8e18ff */
[----:B------:R-:W-:-:S04]  /*1260*/  SHF.L.U32 R0, R0, 0x1f, RZ ;  /* 0x0000001f00007819 */ /* 0x000fc800000006ff */
[----:B------:R0:W1:Y:S01]  /*1270*/  SYNCS.PHASECHK.TRANS64.TRYWAIT P1, [R3+URZ], R0 ;  /* 0x00000000030075a7 */ /* 0x000062000802017f */
[----:B------:R-:W-:Y:S05]  /*1280*/  @!P0 BRA `(.L_x_15) ;  /* 0x0000000000048947 */ /* 0x000fea0003800000 */
[----:B------:R-:W-:Y:S01]  /*1290*/  BPT.TRAP 0x1 ;  /* 0x000000040000795c */ /* 0x000fe20000300000 */
.L_x_15:
[----:B-1----:R-:W-:Y:S05]  /*12a0*/  @P1 BRA `(.L_x_16) ;  /* 0x0000000000081947 */ /* 0x002fea0003800000 */
[----:B------:R-:W1:Y:S02]  /*12b0*/  SYNCS.PHASECHK.TRANS64.TRYWAIT P1, [R3+URZ], R0 ;  /* 0x00000000030075a7 */ /* 0x000e64000802017f */
[----:B-1----:R-:W-:Y:S05]  /*12c0*/  @!P1 BRA `(.L_x_17) ;  /* 0x000002b000949947 */ /* 0x002fea0003800000 */
.L_x_16:
[----:B------:R-:W-:-:S04]  /*12d0*/  UISETP.LT.AND UP0, UPT, UR44, 0x1, UPT ;  /* 0x000000012c00788c */ /* 0x000fc8000bf01270 */
[----:B------:R-:W-:-:S04]  /*12e0*/  USEL UR4, UR44, 0x1, UP0 ;  /* 0x000000012c047887 */ /* 0x000fc80008000000 */
[----:B------:R-:W-:-:S06]  /*12f0*/  UIADD3 UR4, UR44, -UR4, URZ ;  /* 0x800000042c047290 */ /* 0x000fcc000fffe03f */
[----:B01----:R-:W-:Y:S02]  /*1300*/  IMAD.U32 R0, RZ, RZ, UR4 ;  /* 0x00000004ff007e24 */ /* 0x003fe4000f8e00ff */
[----:B------:R-:W-:Y:S01]  /*1310*/  IMAD.U32 R3, RZ, RZ, UR4 ;  /* 0x00000004ff037e24 */ /* 0x000fe2000f8e00ff */
[----:B------:R-:W-:Y:S05]  /*1320*/  WARPSYNC.ALL ;  /* 0x0000000000007948 */ /* 0x000fea0003800000 */
[----:B------:R-:W-:Y:S01]  /*1330*/  ISETP.GE.AND P1, PT, R0, 0x1, PT ;  /* 0x000000010000780c */ /* 0x000fe20003f26270 */
[----:B------:R-:W-:Y:S01]  /*1340*/  UIADD3 UR45, UR45, 0x10100, URZ ;  /* 0x000101002d2d7890 */ /* 0x000fe2000fffe03f */
[----:B------:R-:W-:Y:S01]  /*1350*/  WARPGROUP.ARRIVE ;  /* 0x00000000000079c5 */ /* 0x000fe20000000000 */
[----:B------:R-:W-:Y:S01]  /*1360*/  ULOP3.LUT UR4, UR46, 0x10000, URZ, 0xfc, !UPT ;  /* 0x000100002e047892 */ /* 0x000fe2000f8efc3f */
[----:B------:R0:W-:Y:S01]  /*1370*/  STL [R1+0x448], R22 ;  /* 0x0004481601007387 */ /* 0x0001e20000100800 */
[----:B------:R-:W-:-:S02]  /*1380*/  USHF.R.U32.HI UR45, URZ, 0x4, UR45 ;  /* 0x000000043f2d7899 */ /* 0x000fc4000801162d */
[----:B------:R-:W-:Y:S01]  /*1390*/  ULEA UR6, UR39, UR4, 0xb ;  /* 0x0000000427067291 */ /* 0x000fe2000f8e583f */
[----:B------:R3:W-:Y:S01]  /*13a0*/  STL [R1+0x444], R17 ;  /* 0x0004441101007387 */ /* 0x0007e20000100800 */
[----:B------:R-:W-:Y:S01]  /*13b0*/  ULOP3.LUT UR5, UR45, 0x3fff, URZ, 0xc0, !UPT ;  /* 0x00003fff2d057892 */ /* 0x000fe2000f8ec03f */
[----:B------:R-:W-:Y:S01]  /*13c0*/  UMOV UR9, 0x40000040 ;  /* 0x4000004000097882 */ /* 0x000fe20000000000 */
[----:B------:R-:W-:Y:S02]  /*13d0*/  UMOV UR11, 0x40000040 ;  /* 0x40000040000b7882 */ /* 0x000fe40000000000 */
[----:B------:R-:W-:Y:S01]  /*13e0*/  ULOP3.LUT UR5, UR5, 0x10000, URZ, 0xfc, !UPT ;  /* 0x0001000005057892 */ /* 0x000fe2000f8efc3f */
[----:B-----5:R1:W-:Y:S01]  /*13f0*/  STL [R1+0x440], R16 ;  /* 0x0004401001007387 */ /* 0x0203e20000100800 */
[----:B------:R-:W-:Y:S01]  /*1400*/  UMOV UR8, UR6 ;  /* 0x0000000600087c82 */ /* 0x000fe20008000000 */
[----:B------:R-:W-:Y:S01]  /*1410*/  UMOV UR13, UR9 ;  /* 0x00000009000d7c82 */ /* 0x000fe20008000000 */
[----:B------:R-:W-:Y:S01]  /*1420*/  UIMAD UR7, UR39, 0xc00, UR5 ;  /* 0x00000c00270778a4 */ /* 0x000fe2000f8e0205 */
[----:B------:R4:W-:Y:S01]  /*1430*/  STL [R1+0x43c], R3 ;  /* 0x00043c0301007387 */ /* 0x0009e20000100800 */
[----:B------:R-:W-:Y:S01]  /*1440*/  UMOV UR12, UR8 ;  /* 0x00000008000c7c82 */ /* 0x000fe20008000000 */
[----:B------:R-:W-:Y:S01]  /*1450*/  UMOV UR15, 0x40000040 ;  /* 0x40000040000f7882 */ /* 0x000fe20000000000 */
[----:B------:R-:W-:Y:S01]  /*1460*/  UIADD3 UR14, UR7, 0x600, URZ ;  /* 0x00000600070e7890 */ /* 0x000fe2000fffe03f */
[----:B------:R4:W-:Y:S02]  /*1470*/  STL [R1+0x438], R2 ;  /* 0x0004380201007387 */ /* 0x0009e40000100800 */
[----:B------:R-:W-:-:S02]  /*1480*/  UMOV UR10, UR7 ;  /* 0x00000007000a7c82 */ /* 0x000fc40008000000 */
[----:B------:R-:W-:Y:S03]  /*1490*/  HGMMA.64x192x16.F32 R100, gdesc[UR8], RZ, !UPT, gsb0 ;  /* 0x02e00000086479f0 */ /* 0x000fe6000c0008ff */
[----:B------:R-:W-:Y:S02]  /*14a0*/  WARPGROUP.DEPBAR.LE gsb0, 0x0 ;  /* 0x00008000000079c5 */ /* 0x000fe40000010000 */
[----:B------:R-:W-:Y:S01]  /*14b0*/  IMAD.MOV.U32 R76, RZ, RZ, R120 ;  /* 0x000000ffff4c7224 */ /* 0x000fe200078e0078 */
[----:B------:R-:W-:Y:S01]  /*14c0*/  MOV R71, R125 ;  /* 0x0000007d00477202 */ /* 0x000fe20000000f00 */
        /* <DEDUP_REMOVED lines=22> */
[----:B------:R-:W-:-:S02]  /*1630*/  IMAD.MOV.U32 R62, RZ, RZ, R134 ;  /* 0x000000ffff3e7224 */ /* 0x000fc400078e0086 */
[----:B------:R-:W-:Y:S02]  /*1640*/  IMAD.MOV.U32 R61, RZ, RZ, R135 ;  /* 0x000000ffff3d7224 */ /* 0x000fe400078e0087 */
[----:B------:R-:W-:Y:S02]  /*1650*/  IMAD.MOV.U32 R60, RZ, RZ, R136 ;  /* 0x000000ffff3c7224 */ /* 0x000fe400078e0088 */
[----:B------:R-:W-:Y:S02]  /*1660*/  IMAD.MOV.U32 R59, RZ, RZ, R137 ;  /* 0x000000ffff3b7224 */ /* 0x000fe400078e0089 */
[----:B------:R-:W-:Y:S02]  /*1670*/  IMAD.MOV.U32 R58, RZ, RZ, R138 ;  /* 0x000000ffff3a7224 */ /* 0x000fe400078e008a */
[----:B------:R-:W-:Y:S02]  /*1680*/  IMAD.MOV.U32 R57, RZ, RZ, R139 ;  /* 0x000000ffff397224 */ /* 0x000fe400078e008b */
        /* <DEDUP_REMOVED lines=29> */
[----:B0-----:R-:W-:Y:S02]  /*1860*/  IMAD.MOV.U32 R22, RZ, RZ, R174 ;  /* 0x000000ffff167224 */ /* 0x001fe400078e00ae */
[----:B------:R-:W-:-:S02]  /*1870*/  IMAD.MOV.U32 R21, RZ, RZ, R175 ;  /* 0x000000ffff157224 */ /* 0x000fc400078e00af */
[----:B------:R-:W-:Y:S02]  /*1880*/  IMAD.MOV.U32 R20, RZ, RZ, R176 ;  /* 0x000000ffff147224 */ /* 0x000fe400078e00b0 */
[----:B------:R-:W-:Y:S02]  /*1890*/  IMAD.MOV.U32 R19, RZ, RZ, R177 ;  /* 0x000000ffff137224 */ /* 0x000fe400078e00b1 */
[----:B------:R-:W-:Y:S02]  /*18a0*/  IMAD.MOV.U32 R18, RZ, RZ, R178 ;  /* 0x000000ffff127224 */ /* 0x000fe400078e00b2 */
[----:B---3--:R-:W-:Y:S02]  /*18b0*/  IMAD.MOV.U32 R17, RZ, RZ, R179 ;  /* 0x000000ffff117224 */ /* 0x008fe400078e00b3 */
[----:B-1----:R-:W-:Y:S02]  /*18c0*/  IMAD.MOV.U32 R16, RZ, RZ, R180 ;  /* 0x000000ffff107224 */ /* 0x002fe400078e00b4 */
        /* <DEDUP_REMOVED lines=8> */
[----:B--2---:R-:W-:Y:S02]  /*1950*/  IMAD.MOV.U32 R5, RZ, RZ, R191 ;  /* 0x000000ffff057224 */ /* 0x004fe400078e00bf */
[----:B------:R-:W-:Y:S02]  /*1960*/  IMAD.MOV.U32 R4, RZ, RZ, R192 ;  /* 0x000000ffff047224 */ /* 0x000fe400078e00c0 */
[----:B----4-:R-:W-:Y:S02]  /*1970*/  IMAD.MOV.U32 R3, RZ, RZ, R193 ;  /* 0x000000ffff037224 */ /* 0x010fe400078e00c1 */
[----:B------:R-:W-:Y:S02]  /*1980*/  IMAD.MOV.U32 R2, RZ, RZ, R194 ;  /* 0x000000ffff027224 */ /* 0x000fe400078e00c2 */
[----:B------:R-:W-:-:S02]  /*1990*/  IMAD.MOV.U32 R0, RZ, RZ, R195 ;  /* 0x000000ffff007224 */ /* 0x000fc400078e00c3 */
[----:B------:R-:W-:Y:S01]  /*19a0*/  WARPGROUP.ARRIVE ;  /* 0x00000000000079c5 */ /* 0x000fe20000000000 */
[----:B------:R-:W-:Y:S02]  /*19b0*/  IMAD.MOV.U32 R96, RZ, RZ, R100 ;  /* 0x000000ffff607224 */ /* 0x000fe400078e0064 */
[----:B------:R-:W-:Y:S02]  /*19c0*/  IMAD.MOV.U32 R94, RZ, RZ, R102 ;  /* 0x000000ffff5e7224 */ /* 0x000fe400078e0066 */
[----:B------:R-:W-:Y:S01]  /*19d0*/  IMAD.MOV.U32 R93, RZ, RZ, R103 ;  /* 0x000000ffff5d7224 */ /* 0x000fe200078e0067 */
[----:B------:R-:W-:Y:S01]  /*19e0*/  HGMMA.64x192x16.F32 R120, gdesc[UR12], RZ, !UPT, gsb0 ;  /* 0x02e000000c7879f0 */ /* 0x000fe2000c0008ff */
[----:B------:R-:W-:Y:S01]  /*19f0*/  IMAD.MOV.U32 R92, RZ, RZ, R104 ;  /* 0x000000ffff5c7224 */ /* 0x000fe200078e0068 */
[----:B------:R-:W-:Y:S01]  /*1a00*/  UIADD3 UR12, UR6, 0x400, URZ ;  /* 0x00000400060c7890 */ /* 0x000fe2000fffe03f */
[----:B------:R-:W-:Y:S01]  /*1a10*/  IMAD.MOV.U32 R91, RZ, RZ, R105 ;  /* 0x000000ffff5b7224 */ /* 0x000fe200078e0069 */
[----:B------:R-:W-:Y:S01]  /*1a20*/  UMOV UR13, 0x40000040 ;  /* 0x40000040000d7882 */ /* 0x000fe20000000000 */
        /* <DEDUP_REMOVED lines=11> */
[----:B------:R-:W-:Y:S01]  /*1ae0*/  IMAD.MOV.U32 R77, RZ, RZ, R119 ;  /* 0x000000ffff4d7224 */ /* 0x000fe200078e0077 */
[----:B------:R-:W-:Y:S02]  /*1af0*/  WARPGROUP.DEPBAR.LE gsb0, 0x0 ;  /* 0x00008000000079c5 */ /* 0x000fe40000010000 */
[----:B------:R0:W-:Y:S04]  /*1b00*/  STL.64 [R1+0xca0], R214 ;  /* 0x000ca0d601007387 */ /* 0x0001e80000100a00 */
[----:B------:R1:W-:Y:S04]  /*1b10*/  STL.64 [R1+0xc98], R212 ;  /* 0x000c98d401007387 */ /* 0x0003e80000100a00 */
[----:B------:R2:W-:Y:S04]  /*1b20*/  STL.64 [R1+0xc90], R210 ;  /* 0x000c90d201007387 */ /* 0x0005e80000100a00 */
[----:B------:R3:W-:Y:S01]  /*1b30*/  STL.64 [R1+0xc88], R208 ;  /* 0x000c88d001007387 */ /* 0x0007e20000100a00 */
[----:B0-----:R-:W-:-:S02]  /*1b40*/  IMAD.MOV.U32 R214, RZ, RZ, R2 ;  /* 0x000000ffffd67224 */ /* 0x001fc400078e0002 */
[----:B------:R-:W-:Y:S01]  /*1b50*/  IMAD.MOV.U32 R215, RZ, RZ, R0 ;  /* 0x000000ffffd77224 */ /* 0x000fe200078e0000 */
[----:B------:R0:W-:Y:S01]  /*1b60*/  STL.64 [R1+0xc80], R206 ;  /* 0x000c80ce01007387 */ /* 0x0001e20000100a00 */
[----:B-1----:R-:W-:Y:S02]  /*1b70*/  IMAD.MOV.U32 R212, RZ, RZ, R4 ;  /* 0x000000ffffd47224 */ /* 0x002fe400078e0004 */
[----:B------:R-:W-:Y:S01]  /*1b80*/  IMAD.MOV.U32 R213, RZ, RZ, R3 ;  /* 0x000000ffffd57224 */ /* 0x000fe200078e0003 */
[----:B------:R1:W-:Y:S01]  /*1b90*/  STL.64 [R1+0xc78], R204 ;  /* 0x000c78cc01007387 */ /* 0x0003e20000100a00 */
[----:B--2---:R-:W-:Y:S02]  /*1ba0*/  IMAD.MOV.U32 R210, RZ, RZ, R6 ;  /* 0x000000ffffd27224 */ /* 0x004fe400078e0006 */
[----:B------:R-:W-:Y:S01]  /*1bb0*/  IMAD.MOV.U32 R211, RZ, RZ, R5 ;  /* 0x000000ffffd37224 */ /* 0x000fe200078e0005 */
[----:B------:R2:W-:Y:S01]  /*1bc0*/  STL.64 [R1+0xc70], R202 ;  /* 0x000c70ca01007387 */ /* 0x0005e20000100a00 */
[----:B---3--:R-:W-:Y:S01]  /*1bd0*/  IMAD.MOV.U32 R208, RZ, RZ, R8 ;  /* 0x000000ffffd07224 */ /* 0x008fe200078e0008 */
[----:B------:R-:W-:-:S02]  /*1be0*/  MOV R209, R7 ;  /* 0x0000000700d17202 */ /* 0x000fc40000000f00 */
[----:B------:R3:W-:Y:S01]  /*1bf0*/  STL.64 [R1+0xc68], R200 ;  /* 0x000c68c801007387 */ /* 0x0007e20000100a00 */
[----:B0-----:R-:W-:Y:S02]  /*1c00*/  IMAD.MOV.U32 R206, RZ, RZ, R10 ;  /* 0x000000ffffce7224 */ /* 0x001fe400078e000a */
        /* <DEDUP_REMOVED lines=121> */
[----:B------:R-:W-:Y:S01]  /*23a0*/  STL.64 [R1+0xe20], R214 ;  /* 0x000e20d601007387 */ /* 0x000fe20000100a00 */
[----:B-1----:R-:W-:Y:S02]  /*23b0*/  IMAD.MOV.U32 R124, RZ, RZ, R92 ;  /* 0x000000ffff7c7224 */ /* 0x002fe400078e005c */
[----:B------:R-:W-:Y:S01]  /*23c0*/  IMAD.MOV.U32 R125, RZ, RZ, R91 ;  /* 0x000000ffff7d7224 */ /* 0x000fe200078e005b */
[----:B------:R-:W-:Y:S01]  /*23d0*/  STL.64 [R1+0xe18], R212 ;  /* 0x000e18d401007387 */ /* 0x000fe20000100a00 */
[----:B--2---:R-:W-:Y:S02]  /*23e0*/  IMAD.MOV.U32 R122, RZ, RZ, R94 ;  /* 0x000000ffff7a7224 */ /* 0x004fe400078e005e */
[----:B------:R-:W-:Y:S01]  /*23f0*/  IMAD.MOV.U32 R123, RZ, RZ, R93 ;  /* 0x000000ffff7b7224 */ /* 0x000fe200078e005d */
[----:B---3--:R-:W-:Y:S01]  /*2400*/  MOV R121, R95 ;  /* 0x0000005f00797202 */ /* 0x008fe20000000f00 */
[----:B------:R-:W-:Y:S01]  /*2410*/  IMAD.MOV.U32 R120, RZ, RZ, R96 ;  /* 0x000000ffff787224 */ /* 0x000fe200078e0060 */
[----:B------:R-:W-:Y:S01]  /*2420*/  STL.64 [R1+0xe10], R210 ;  /* 0x000e10d201007387 */ /* 0x000fe20000100a00 */
[----:B------:R-:W-:-:S03]  /*2430*/  WARPGROUP.ARRIVE ;  /* 0x00000000000079c5 */ /* 0x000fc60000000000 */
[----:B------:R-:W-:Y:S03]  /*2440*/  STL.64 [R1+0xe08], R208 ;  /* 0x000e08d001007387 */ /* 0x000fe60000100a00 */
[----:B------:R-:W-:Y:S01]  /*2450*/  HGMMA.64x192x16.F32 R24, gdesc[UR12], RZ, !UPT, gsb0 ;  /* 0x02e000000c1879f0 */ /* 0x000fe2000c0008ff */
[----:B------:R-:W-:Y:S01]  /*2460*/  STL.64 [R1+0xe00], R206 ;  /* 0x000e00ce01007387 */ /* 0x000fe20000100a00 */
[----:B------:R-:W-:Y:S01]  /*2470*/  UMOV UR14, UR10 ;  /* 0x0000000a000e7c82 */ /* 0x000fe20008000000 */
[----:B------:R-:W-:Y:S02]  /*2480*/  UMOV UR15, UR11 ;  /* 0x0000000b000f7c82 */ /* 0x000fe40008000000 */
[----:B------:R-:W-:Y:S04]  /*2490*/  STL.64 [R1+0xdf8], R204 ;  /* 0x000df8cc01007387 */ /* 0x000fe80000100a00 */
        /* <DEDUP_REMOVED lines=41> */
[----:B------:R0:W-:Y:S01]  /*2730*/  STL.64 [R1+0xca8], R120 ;  /* 0x000ca87801007387 */ /* 0x0001e20000100a00 */
[----:B------:R-:W-:-:S02]  /*2740*/  WARPGROUP.DEPBAR.LE gsb0, 0x0 ;  /* 0x00008000000079c5 */ /* 0x000fc40000010000 */
[----:B0-----:R-:W-:-:S06]  /*2750*/  WARPGROUP.ARRIVE ;  /* 0x00000000000079c5 */ /* 0x001fcc0000000000 */
[----:B------:R-:W-:Y:S03]  /*2760*/  HGMMA.64x192x16.F32 R120, gdesc[UR12], RZ, !UPT, gsb0 ;  /* 0x02e000000c7879f0 */ /* 0x000fe6000c0008ff */
[----:B------:R-:W-:Y:S02]  /*2770*/  WARPGROUP.DEPBAR.LE gsb0, 0x0 ;  /* 0x00008000000079c5 */ /* 0x000fe40000010000 */
[----:B------:R-:W-:Y:S01]  /*2780*/  STL.64 [R1], R120 ;  /* 0x0000007801007387 */ /* 0x000fe20000100a00 */
[----:B------:R-:W-:Y:S01]  /*2790*/  MOV R2, R214 ;  /* 0x000000d600027202 */ /* 0x000fe20000000f00 */
[----:B------:R-:W-:Y:S01]  /*27a0*/  IMAD.MOV.U32 R0, RZ, RZ, R215 ;  /* 0x000000ffff007224 */ /* 0x000fe200078e00d7 */
[----:B------:R-:W-:Y:S01]  /*27b0*/  MOV R10, R206 ;  /* 0x000000ce000a7202 */ /* 0x000fe20000000f00 */
[----:B------:R-:W-:Y:S01]  /*27c0*/  STL.64 [R1+0x8], R122 ;  /* 0x0000087a01007387 */ /* 0x000fe20000100a00 */
[----:B------:R-:W-:Y:S01]  /*27d0*/  IMAD.MOV.U32 R4, RZ, RZ, R212 ;  /* 0x000000ffff047224 */ /* 0x000fe200078e00d4 */
[----:B------:R-:W-:Y:S01]  /*27e0*/  MOV R18, R198 ;  /* 0x000000c600127202 */ /* 0x000fe20000000f00 */
[----:B------:R-:W-:Y:S01]  /*27f0*/  IMAD.MOV.U32 R3, RZ, RZ, R213 ;  /* 0x000000ffff037224 */ /* 0x000fe200078e00d5 */
        /* <DEDUP_REMOVED lines=13> */
[----:B------:R-:W-:-:S02]  /*28d0*/  IMAD.MOV.U32 R11, RZ, RZ, R205 ;  /* 0x000000ffff0b7224 */ /* 0x000fc400078e00cd */
[----:B------:R-:W-:Y:S01]  /*28e0*/  IMAD.MOV.U32 R14, RZ, RZ, R202 ;  /* 0x000000ffff0e7224 */ /* 0x000fe200078e00ca */
[----:B------:R-:W-:Y:S01]  /*28f0*/  STL.64 [R1+0x30], R132 ;  /* 0x0000308401007387 */ /* 0x000fe20000100a00 */
[----:B------:R-:W-:Y:S02]  /*2900*/  IMAD.MOV.U32 R13, RZ, RZ, R203 ;  /* 0x000000ffff0d7224 */ /* 0x000fe400078e00cb */
[----:B------:R-:W-:Y:S01]  /*2910*/  IMAD.MOV.U32 R16, RZ, RZ, R200 ;  /* 0x000000ffff107224 */ /* 0x000fe200078e00c8 */
[----:B------:R-:W-:Y:S01]  /*2920*/  STL.64 [R1+0x38], R134 ;  /* 0x0000388601007387 */ /* 0x000fe20000100a00 */
[----:B------:R-:W-:Y:S02]  /*2930*/  IMAD.MOV.U32 R15, RZ, RZ, R201 ;  /* 0x000000ffff0f7224 */ /* 0x000fe400078e00c9 */
        /* <DEDUP_REMOVED lines=34> */
[----:B------:R-:W-:Y:S04]  /*2b60*/  STL.64 [R1+0x98], R158 ;  /* 0x0000989e01007387 */ /* 0x000fe80000100a00 */
[----:B------:R-:W-:Y:S04]  /*2b70*/  STL.64 [R1+0xa0], R160 ;  /* 0x0000a0a001007387 */ /* 0x000fe80000100a00 */
[----:B------:R-:W-:Y:S04]  /*2b80*/  STL.64 [R1+0xa8], R162 ;  /* 0x0000a8a201007387 */ /* 0x000fe80000100a00 */
[----:B------:R-:W-:Y:S04]  /*2b90*/  STL.64 [R1+0xb0], R164 ;  /* 0x0000b0a401007387 */ /* 0x000fe80000100a00 */
[----:B------:R-:W-:Y:S04]  /*2ba0*/  STL.64 [R1+0xb8], R166 ;  /* 0x0000b8a601007387 */ /* 0x000fe80000100a00 */
[----:B------:R-:W-:Y:S04]  /*2bb0*/  STL.64 [R1+0xc0], R168 ;  /* 0x0000c0a801007387 */ /* 0x000fe80000100a00 */
[----:B------:R-:W-:Y:S04]  /*2bc0*/  STL.64 [R1+0xc8], R170 ;  /* 0x0000c8aa01007387 */ /* 0x000fe80000100a00 */
[----:B------:R0:W-:Y:S04]  /*2bd0*/  STL [R1+0xd0], R172 ;  /* 0x0000d0ac01007387 */ /* 0x0001e80000100800 */
[----:B------:R-:W2:Y:S04]  /*2be0*/  LDL.LU.64 R214, [R1+0xe20] ;  /* 0x000e200001d67983 */ /* 0x000ea80000300a00 */
        /* <DEDUP_REMOVED lines=20> */
[----:B0-----:R-:W2:Y:S04]  /*2d30*/  LDL.LU.64 R172, [R1+0xd78] ;  /* 0x000d780001ac7983 */ /* 0x001ea80000300a00 */
        /* <DEDUP_REMOVED lines=25> */
[----:B------:R-:W2:Y:S01]  /*2ed0*/  LDL.LU.64 R120, [R1+0xca8] ;  /* 0x000ca80001787983 */ /* 0x000ea20000300a00 */
[----:B------:R-:W-:-:S02]  /*2ee0*/  UIADD3 UR8, UR6, 0x2, URZ ;  /* 0x0000000206087890 */ /* 0x000fc4000fffe03f */
[----:B------:R-:W-:Y:S01]  /*2ef0*/  UIADD3 UR10, UR7, 0x2, URZ ;  /* 0x00000002070a7890 */ /* 0x000fe2000fffe03f */
[----:B------:R-:W-:Y:S01]  /*2f00*/  UMOV UR9, 0x40000040 ;  /* 0x4000004000097882 */ /* 0x000fe20000000000 */
[----:B------:R-:W-:Y:S01]  /*2f10*/  UMOV UR11, 0x40000040 ;  /* 0x40000040000b7882 */ /* 0x000fe20000000000 */
[----:B--2---:R-:W-:-:S06]  /*2f20*/  WARPGROUP.ARRIVE ;  /* 0x00000000000079c5 */ /* 0x004fcc0000000000 */
[----:B------:R-:W-:Y:S03]  /*2f30*/  HGMMA.64x192x16.F32 R120, gdesc[UR8], R120, gsb0 ;  /* 0x02e00000087879f0 */ /* 0x000fe60008000878 */
[----:B------:R-:W-:Y:S02]  /*2f40*/  WARPGROUP.DEPBAR.LE gsb0, 0x0 ;  /* 0x00008000000079c5 */ /* 0x000fe40000010000 */
        /* <DEDUP_REMOVED lines=47> */
[----:B------:R0:W-:Y:S04]  /*3240*/  STL.64 [R1+0x2f8], R214 ;  /* 0x0002f8d601007387 */ /* 0x0001e80000100a00 */
        /* <DEDUP_REMOVED lines=48> */
[----:B------:R-:W-:Y:S01]  /*3550*/  UIADD3 UR14, UR7, 0x602, URZ ;  /* 0x00000602070e7890 */ /* 0x000fe2000fffe03f */
[----:B------:R-:W-:Y:S01]  /*3560*/  UMOV UR12, UR8 ;  /* 0x00000008000c7c82 */ /* 0x000fe20008000000 */
[----:B------:R-:W-:Y:S01]  /*3570*/  UMOV UR13, UR9 ;  /* 0x00000009000d7c82 */ /* 0x000fe20008000000 */
        /* <DEDUP_REMOVED lines=53> */
[----:B------:R-:W3:Y:S04]  /*38d0*/  LDL.LU.64 R122, [R1+0x188] ;  /* 0x00018800017a7983 */ /* 0x000ee80000300a00 */
[----:B------:R-:W4:Y:S04]  /*38e0*/  LDL.LU.64 R124, [R1+0x190] ;  /* 0x00019000017c7983 */ /* 0x000f280000300a00 */
[----:B------:R-:W2:Y:S04]  /*38f0*/  LDL.LU.64 R126, [R1+0x198] ;  /* 0x00019800017e7983 */ /* 0x000ea80000300a00 */
        /* <DEDUP_REMOVED lines=43> */
[----:B------:R-:W4:Y:S01]  /*3bb0*/  LDL.LU.64 R214, [R1+0x2f8] ;  /* 0x0002f80001d67983 */ /* 0x000f220000300a00 */
[----:B------:R-:W-:Y:S01]  /*3bc0*/  UIADD3 UR12, UR6, 0x402, URZ ;  /* 0x00000402060c7890 */ /* 0x000fe2000fffe03f */
[----:B------:R-:W-:Y:S01]  /*3bd0*/  WARPGROUP.ARRIVE ;  /* 0x00000000000079c5 */ /* 0x000fe20000000000 */
[----:B------:R-:W-:-:S07]  /*3be0*/  UMOV UR13, 0x40000040 ;  /* 0x40000040000d7882 */ /* 0x000fce0000000000 */
[----:B------:R-:W-:Y:S01]  /*3bf0*/  HGMMA.64x192x16.F32 R24, gdesc[UR12], R24, gsb0 ;  /* 0x02e000000c1879f0 */ /* 0x000fe20008000818 */
[----:B----4-:R-:W-:Y:S04]  /*3c00*/  STL.64 [R1+0xb20], R214 ;  /* 0x000b20d601007387 */ /* 0x010fe80000100a00 */
[----:B---3--:R-:W-:Y:S04]  /*3c10*/  STL.64 [R1+0xb18], R212 ;  /* 0x000b18d401007387 */ /* 0x008fe80000100a00 */
[----:B--2---:R-:W-:Y:S04]  /*3c20*/  STL.64 [R1+0xb10], R210 ;  /* 0x000b10d201007387 */ /* 0x004fe80000100a00 */
        /* <DEDUP_REMOVED lines=35> */
[----:B0-----:R-:W2:Y:S04]  /*3e60*/  LDL.LU R140, [R1] ;  /* 0x00000000018c7983 */ /* 0x001ea80000300800 */
[----:B------:R-:W2:Y:S04]  /*3e70*/  LDL.LU R141, [R1+0x4] ;  /* 0x00000400018d7983 */ /* 0x000ea80000300800 */
        /* <DEDUP_REMOVED lines=50> */
[----:B------:R-:W2:Y:S01]  /*41a0*/  LDL.LU R192, [R1+0xd0] ;  /* 0x0000d00001c07983 */ /* 0x000ea20000300800 */
[----:B------:R-:W-:Y:S01]  /*41b0*/  IMAD.MOV.U32 R193, RZ, RZ, R235 ;  /* 0x000000ffffc17224 */ /* 0x000fe200078e00eb */
[----:B------:R-:W-:Y:S01]  /*41c0*/  MOV R199, R229 ;  /* 0x000000e500c77202 */ /* 0x000fe20000000f00 */
[----:B------:R-:W-:Y:S01]  /*41d0*/  IMAD.MOV.U32 R194, RZ, RZ, R234 ;  /* 0x000000ffffc27224 */ /* 0x000fe200078e00ea */
[----:B------:R-:W-:Y:S01]  /*41e0*/  MOV R207, R221 ;  /* 0x000000dd00cf7202 */ /* 0x000fe20000000f00 */
[----:B------:R-:W-:Y:S01]  /*41f0*/  IMAD.MOV.U32 R195, RZ, RZ, R233 ;  /* 0x000000ffffc37224 */ /* 0x000fe200078e00e9 */
[----:B------:R-:W-:Y:S01]  /*4200*/  MOV R215, R21 ;  /* 0x0000001500d77202 */ /* 0x000fe20000000f00 */
[----:B------:R-:W-:Y:S01]  /*4210*/  IMAD.MOV.U32 R196, RZ, RZ, R232 ;  /* 0x000000ffffc47224 */ /* 0x000fe200078e00e8 */
[----:B------:R-:W-:-:S02]  /*4220*/  WARPGROUP.DEPBAR.LE gsb0, 0x0 ;  /* 0x00008000000079c5 */ /* 0x000fc40000010000 */
[----:B------:R-:W-:Y:S01]  /*4230*/  IMAD.MOV.U32 R197, RZ, RZ, R231 ;  /* 0x000000ffffc57224 */ /* 0x000fe200078e00e7 */
[----:B------:R-:W-:Y:S01]  /*4240*/  MOV R231, R5 ;  /* 0x0000000500e77202 */ /* 0x000fe20000000f00 */
[----:B------:R-:W-:Y:S01]  /*4250*/  IMAD.MOV.U32 R198, RZ, RZ, R230 ;  /* 0x000000ffffc67224 */ /* 0x000fe200078e00e6 */
[----:B------:R-:W-:Y:S01]  /*4260*/  UMOV UR8, UR12 ;  /* 0x0000000c00087c82 */ /* 0x000fe20008000000 */
[----:B------:R-:W-:Y:S01]  /*4270*/  IMAD.MOV.U32 R200, RZ, RZ, R228 ;  /* 0x000000ffffc87224 */ /* 0x000fe200078e00e4 */
[----:B------:R-:W-:Y:S01]  /*4280*/  UMOV UR9, UR13 ;  /* 0x0000000d00097c82 */ /* 0x000fe20008000000 */
[----:B------:R-:W-:Y:S01]  /*4290*/  IMAD.MOV.U32 R201, RZ, RZ, R227 ;  /* 0x000000ffffc97224 */ /* 0x000fe200078e00e3 */
[----:B------:R-:W-:Y:S01]  /*42a0*/  STL.64 [R1+0x9f0], R138 ;  /* 0x0009f08a01007387 */ /* 0x000fe20000100a00 */
[----:B------:R-:W-:Y:S02]  /*42b0*/  IMAD.MOV.U32 R202, RZ, RZ, R226 ;  /* 0x000000ffffca7224 */ /* 0x000fe400078e00e2 */
[----:B------:R-:W-:Y:S01]  /*42c0*/  IMAD.MOV.U32 R203, RZ, RZ, R225 ;  /* 0x000000ffffcb7224 */ /* 0x000fe200078e00e1 */
[----:B------:R-:W-:Y:S01]  /*42d0*/  STL.64 [R1+0x9e8], R136 ;  /* 0x0009e88801007387 */ /* 0x000fe20000100a00 */
[----:B------:R-:W-:-:S02]  /*42e0*/  IMAD.MOV.U32 R204, RZ, RZ, R224 ;  /* 0x000000ffffcc7224 */ /* 0x000fc400078e00e0 */
[----:B------:R-:W-:Y:S01]  /*42f0*/  IMAD.MOV.U32 R205, RZ, RZ, R223 ;  /* 0x000000ffffcd7224 */ /* 0x000fe200078e00df */
[----:B------:R-:W-:Y:S01]  /*4300*/  MOV R223, R13 ;  /* 0x0000000d00df7202 */ /* 0x000fe20000000f00 */
        /* <DEDUP_REMOVED lines=25> */
[----:B------:R-:W-:Y:S01]  /*44a0*/  STL [R1+0x820], R67 ;  /* 0x0008204301007387 */ /* 0x000fe20000100800 */
[----:B------:R-:W-:-:S02]  /*44b0*/  IMAD.MOV.U32 R226, RZ, RZ, R10 ;  /* 0x000000ffffe27224 */ /* 0x000fc400078e000a */
[----:B------:R-:W-:Y:S01]  /*44c0*/  IMAD.MOV.U32 R227, RZ, RZ, R9 ;  /* 0x000000ffffe37224 */ /* 0x000fe200078e0009 */
[----:B------:R-:W-:Y:S01]  /*44d0*/  STL [R1+0x81c], R68 ;  /* 0x00081c4401007387 */ /* 0x000fe20000100800 */
[----:B------:R-:W-:Y:S02]  /*44e0*/  IMAD.MOV.U32 R228, RZ, RZ, R8 ;  /* 0x000000ffffe47224 */ /* 0x000fe400078e0008 */
[----:B------:R-:W-:Y:S01]  /*44f0*/  IMAD.MOV.U32 R229, RZ, RZ, R7 ;  /* 0x000000ffffe57224 */ /* 0x000fe200078e0007 */
[----:B------:R-:W-:Y:S01]  /*4500*/  STL [R1+0x818], R69 ;  /* 0x0008184501007387 */ /* 0x000fe20000100800 */
[----:B------:R-:W-:Y:S02]  /*4510*/  IMAD.MOV.U32 R230, RZ, RZ, R6 ;  /* 0x000000ffffe67224 */ /* 0x000fe400078e0006 */
[----:B------:R-:W-:Y:S01]  /*4520*/  IMAD.MOV.U32 R232, RZ, RZ, R4 ;  /* 0x000000ffffe87224 */ /* 0x000fe200078e0004 */
[----:B------:R-:W-:Y:S01]  /*4530*/  STL [R1+0x814], R70 ;  /* 0x0008144601007387 */ /* 0x000fe20000100800 */
[----:B------:R-:W-:-:S02]  /*4540*/  IMAD.MOV.U32 R233, RZ, RZ, R3 ;  /* 0x000000ffffe97224 */ /* 0x000fc400078e0003 */
[----:B------:R-:W-:Y:S01]  /*4550*/  IMAD.MOV.U32 R234, RZ, RZ, R2 ;  /* 0x000000ffffea7224 */ /* 0x000fe200078e0002 */
[----:B------:R-:W-:Y:S01]  /*4560*/  STL [R1+0x810], R71 ;  /* 0x0008104701007387 */ /* 0x000fe20000100800 */
[----:B------:R-:W-:-:S03]  /*4570*/  IMAD.MOV.U32 R235, RZ, RZ, R0 ;  /* 0x000000ffffeb7224 */ /* 0x000fc600078e0000 */
[----:B------:R-:W-:Y:S04]  /*4580*/  STL [R1+0x80c], R72 ;  /* 0x00080c4801007387 */ /* 0x000fe80000100800 */
        /* <DEDUP_REMOVED lines=46> */
[----:B------:R-:W-:Y:S01]  /*4870*/  STL [R1+0x750], R119 ;  /* 0x0007507701007387 */ /* 0x000fe20000100800 */
[----:B--2---:R-:W-:-:S06]  /*4880*/  WARPGROUP.ARRIVE ;  /* 0x00000000000079c5 */ /* 0x004fcc0000000000 */
[----:B------:R-:W-:Y:S03]  /*4890*/  HGMMA.64x192x16.F32 R140, gdesc[UR8], R140, gsb0 ;  /* 0x02e00000088c79f0 */ /* 0x000fe6000800088c */
[----:B------:R-:W-:Y:S02]  /*48a0*/  WARPGROUP.DEPBAR.LE gsb0, 0x0 ;  /* 0x00008000000079c5 */ /* 0x000fe40000010000 */
[----:B------:R-:W-:Y:S04]  /*48b0*/  STL.64 [R1], R140 ;  /* 0x0000008c01007387 */ /* 0x000fe80000100a00 */
        /* <DEDUP_REMOVED lines=37> */
[----:B------:R-:W-:Y:S04]  /*4b10*/  STL.64 [R1+0x130], R216 ;  /* 0x000130d801007387 */ /* 0x000fe80000100a00 */
[----:B------:R-:W-:Y:S04]  /*4b20*/  STL.64 [R1+0x138], R218 ;  /* 0x000138da01007387 */ /* 0x000fe80000100a00 */
[----:B------:R1:W-:Y:S04]  /*4b30*/  STL.64 [R1+0x140], R220 ;  /* 0x000140dc01007387 */ /* 0x0003e80000100a00 */
[----:B------:R-:W-:Y:S04]  /*4b40*/  STL.64 [R1+0x148], R222 ;  /* 0x000148de01007387 */ /* 0x000fe80000100a00 */
[----:B------:R-:W-:Y:S04]  /*4b50*/  STL.64 [R1+0x150], R224 ;  /* 0x000150e001007387 */ /* 0x000fe80000100a00 */
[----:B------:R-:W-:Y:S04]  /*4b60*/  STL.64 [R1+0x158], R226 ;  /* 0x000158e201007387 */ /* 0x000fe80000100a00 */
[----:B------:R2:W-:Y:S04]  /*4b70*/  STL.64 [R1+0x160], R228 ;  /* 0x000160e401007387 */ /* 0x0005e80000100a00 */
[----:B------:R3:W-:Y:S04]  /*4b80*/  STL.64 [R1+0x168], R230 ;  /* 0x000168e601007387 */ /* 0x0007e80000100a00 */
[----:B------:R4:W-:Y:S04]  /*4b90*/  STL.64 [R1+0x170], R232 ;  /* 0x000170e801007387 */ /* 0x0009e80000100a00 */
        /* <DEDUP_REMOVED lines=56> */
[----:B------:R-:W-:Y:S01]  /*4f20*/  IMAD.MOV.U32 R2, RZ, RZ, R214 ;  /* 0x000000ffff027224 */ /* 0x000fe200078e00d6 */
[----:B------:R-:W-:Y:S01]  /*4f30*/  MOV R5, R211 ;  /* 0x000000d300057202 */ /* 0x000fe20000000f00 */
[----:B------:R-:W-:Y:S01]  /*4f40*/  IMAD.MOV.U32 R0, RZ, RZ, R215 ;  /* 0x000000ffff007224 */ /* 0x000fe200078e00d7 */
[----:B------:R-:W-:Y:S01]  /*4f50*/  MOV R13, R203 ;  /* 0x000000cb000d7202 */ /* 0x000fe20000000f00 */
[----:B------:R-:W-:Y:S01]  /*4f60*/  IMAD.MOV.U32 R4, RZ, RZ, R212 ;  /* 0x000000ffff047224 */ /* 0x000fe200078e00d4 */
[----:B------:R-:W2:Y:S01]  /*4f70*/  LDL.LU.64 R214, [R1+0x9a0] ;  /* 0x0009a00001d67983 */ /* 0x000ea20000300a00 */
[----:B------:R-:W-:Y:S01]  /*4f80*/  IMAD.MOV.U32 R3, RZ, RZ, R213 ;  /* 0x000000ffff037224 */ /* 0x000fe200078e00d5 */
[----:B------:R-:W-:Y:S01]  /*4f90*/  MOV R21, R195 ;  /* 0x000000c300157202 */ /* 0x000fe20000000f00 */
[----:B------:R-:W-:Y:S01]  /*4fa0*/  IMAD.MOV.U32 R6, RZ, RZ, R210 ;  /* 0x000000ffff067224 */ /* 0x000fe200078e00d2 */
[----:B------:R-:W2:Y:S01]  /*4fb0*/  LDL.LU.64 R212, [R1+0x998] ;  /* 0x0009980001d47983 */ /* 0x000ea20000300a00 */
[----:B------:R-:W-:Y:S01]  /*4fc0*/  IMAD.MOV.U32 R8, RZ, RZ, R208 ;  /* 0x000000ffff087224 */ /* 0x000fe200078e00d0 */
[----:B-1----:R-:W-:Y:S01]  /*4fd0*/  MOV R221, R187 ;  /* 0x000000bb00dd7202 */ /* 0x002fe20000000f00 */
[----:B------:R-:W-:Y:S01]  /*4fe0*/  IMAD.MOV.U32 R7, RZ, RZ, R209 ;  /* 0x000000ffff077224 */ /* 0x000fe200078e00d1 */
[----:B------:R-:W2:Y:S01]  /*4ff0*/  LDL.LU.64 R210, [R1+0x990] ;  /* 0x0009900001d27983 */ /* 0x000ea20000300a00 */
        /* <DEDUP_REMOVED lines=32> */
[----:B------:R-:W-:-:S02]  /*5200*/  IMAD.MOV.U32 R220, RZ, RZ, R188 ;  /* 0x000000ffffdc7224 */ /* 0x000fc400078e00bc */
[----:B------:R-:W-:Y:S01]  /*5210*/  IMAD.MOV.U32 R219, RZ, RZ, R189 ;  /* 0x000000ffffdb7224 */ /* 0x000fe200078e00bd */
[----:B------:R-:W2:Y:S01]  /*5220*/  LDL.LU.64 R192, [R1+0x948] ;  /* 0x0009480001c07983 */ /* 0x000ea20000300a00 */
[----:B------:R-:W-:Y:S02]  /*5230*/  IMAD.MOV.U32 R222, RZ, RZ, R186 ;  /* 0x000000ffffde7224 */ /* 0x000fe400078e00ba */
[----:B------:R-:W-:Y:S01]  /*5240*/  IMAD.MOV.U32 R224, RZ, RZ, R184 ;  /* 0x000000ffffe07224 */ /* 0x000fe200078e00b8 */
[----:B------:R-:W2:Y:S01]  /*5250*/  LDL.LU.64 R190, [R1+0x940] ;  /* 0x0009400001be7983 */ /* 0x000ea20000300a00 */
[----:B------:R-:W-:Y:S02]  /*5260*/  IMAD.MOV.U32 R223, RZ, RZ, R185 ;  /* 0x000000ffffdf7224 */ /* 0x000fe400078e00b9 */
[----:B------:R-:W-:Y:S01]  /*5270*/  IMAD.MOV.U32 R226, RZ, RZ, R182 ;  /* 0x000000ffffe27224 */ /* 0x000fe200078e00b6 */
[----:B------:R-:W2:Y:S01]  /*5280*/  LDL.LU.64 R188, [R1+0x938] ;  /* 0x0009380001bc7983 */ /* 0x000ea20000300a00 */
[----:B------:R-:W-:-:S02]  /*5290*/  IMAD.MOV.U32 R225, RZ, RZ, R183 ;  /* 0x000000ffffe17224 */ /* 0x000fc400078e00b7 */
[----:B------:R-:W-:Y:S01]  /*52a0*/  IMAD.MOV.U32 R228, RZ, RZ, R180 ;  /* 0x000000ffffe47224 */ /* 0x000fe200078e00b4 */
[----:B------:R-:W2:Y:S01]  /*52b0*/  LDL.LU.64 R186, [R1+0x930] ;  /* 0x0009300001ba7983 */ /* 0x000ea20000300a00 */
[----:B------:R-:W-:Y:S02]  /*52c0*/  IMAD.MOV.U32 R227, RZ, RZ, R181 ;  /* 0x000000ffffe37224 */ /* 0x000fe400078e00b5 */
[----:B---3--:R-:W-:Y:S01]  /*52d0*/  IMAD.MOV.U32 R230, RZ, RZ, R178 ;  /* 0x000000ffffe67224 */ /* 0x008fe200078e00b2 */
[----:B------:R-:W2:Y:S01]  /*52e0*/  LDL.LU.64 R184, [R1+0x928] ;  /* 0x0009280001b87983 */ /* 0x000ea20000300a00 */
[----:B----4-:R-:W-:Y:S02]  /*52f0*/  IMAD.MOV.U32 R232, RZ, RZ, R176 ;  /* 0x000000ffffe87224 */ /* 0x010fe400078e00b0 */
        /* <DEDUP_REMOVED lines=74> */
[----:B------:R-:W-:-:S03]  /*57a0*/  IMAD.MOV.U32 R68, RZ, RZ, R121 ;  /* 0x000000ffff447224 */ /* 0x000fc600078e0079 */
        /* <DEDUP_REMOVED lines=59> */
[----:B------:R1:W-:Y:S04]  /*5b60*/  STL.64 [R1+0x460], R124 ;  /* 0x0004607c01007387 */ /* 0x0003e80000100a00 */
[----:B------:R2:W-:Y:S04]  /*5b70*/  STL.64 [R1+0x458], R122 ;  /* 0x0004587a01007387 */ /* 0x0005e80000100a00 */
[----:B------:R3:W-:Y:S01]  /*5b80*/  STL.64 [R1+0x450], R120 ;  /* 0x0004507801007387 */ /* 0x0007e20000100a00 */
[----:B0-----:R-:W-:-:S02]  /*5b90*/  IMAD.MOV.U32 R126, RZ, RZ, R73 ;  /* 0x000000ffff7e7224 */ /* 0x001fc400078e0049 */
[----:B-1----:R-:W-:Y:S02]  /*5ba0*/  IMAD.MOV.U32 R124, RZ, RZ, R71 ;  /* 0x000000ffff7c7224 */ /* 0x002fe400078e0047 */
[----:B--2---:R-:W-:Y:S01]  /*5bb0*/  IMAD.MOV.U32 R122, RZ, RZ, R69 ;  /* 0x000000ffff7a7224 */ /* 0x004fe200078e0045 */
[----:B------:R-:W-:Y:S01]  /*5bc0*/  MOV R123, R70 ;  /* 0x00000046007b7202 */ /* 0x000fe20000000f00 */
[----:B---3--:R-:W-:Y:S02]  /*5bd0*/  IMAD.MOV.U32 R120, RZ, RZ, R67 ;  /* 0x000000ffff787224 */ /* 0x008fe400078e0043 */
[----:B------:R-:W2:Y:S01]  /*5be0*/  LDL.LU R67, [R1+0x820] ;  /* 0x0008200001437983 */ /* 0x000ea20000300800 */
[----:B------:R-:W-:-:S03]  /*5bf0*/  IMAD.MOV.U32 R121, RZ, RZ, R68 ;  /* 0x000000ffff797224 */ /* 0x000fc600078e0044 */
        /* <DEDUP_REMOVED lines=11> */
[----:B------:R-:W-:-:S03]  /*5cb0*/  MOV R131, R78 ;  /* 0x0000004e00837202 */ /* 0x000fc60000000f00 */
        /* <DEDUP_REMOVED lines=82> */
[----:B------:R-:W2:Y:S04]  /*61e0*/  LDL.LU R115, [R1+0x760] ;  /* 0x0007600001737983 */ /* 0x000ea80000300800 */
[----:B------:R-:W2:Y:S04]  /*61f0*/  LDL.LU R116, [R1+0x75c] ;  /* 0x00075c0001747983 */ /* 0x000ea80000300800 */
[----:B------:R-:W2:Y:S04]  /*6200*/  LDL.LU R117, [R1+0x758] ;  /* 0x0007580001757983 */ /* 0x000ea80000300800 */
[----:B------:R-:W2:Y:S04]  /*6210*/  LDL.LU R118, [R1+0x754] ;  /* 0x0007540001767983 */ /* 0x000ea80000300800 */
[----:B------:R-:W2:Y:S01]  /*6220*/  LDL.LU R119, [R1+0x750] ;  /* 0x0007500001777983 */ /* 0x000ea20000300800 */
[----:B------:R-:W-:-:S02]  /*6230*/  IMAD.MOV.U32 R214, RZ, RZ, R2 ;  /* 0x000000ffffd67224 */ /* 0x000fc400078e0002 */
[----:B------:R-:W-:Y:S01]  /*6240*/  IMAD.MOV.U32 R215, RZ, RZ, R0 ;  /* 0x000000ffffd77224 */ /* 0x000fe200078e0000 */
[----:B------:R-:W-:Y:S01]  /*6250*/  MOV R211, R5 ;  /* 0x0000000500d37202 */ /* 0x000fe20000000f00 */
[----:B------:R-:W-:Y:S02]  /*6260*/  IMAD.MOV.U32 R212, RZ, RZ, R4 ;  /* 0x000000ffffd47224 */ /* 0x000fe400078e0004 */
[----:B------:R-:W-:Y:S02]  /*6270*/  IMAD.MOV.U32 R213, RZ, RZ, R3 ;  /* 0x000000ffffd57224 */ /* 0x000fe400078e0003 */
[----:B------:R-:W-:Y:S02]  /*6280*/  IMAD.MOV.U32 R210, RZ, RZ, R6 ;  /* 0x000000ffffd27224 */ /* 0x000fe400078e0006 */
        /* <DEDUP_REMOVED lines=17> */
[----:B------:R-:W-:Y:S01]  /*63a0*/  IMAD.MOV.U32 R196, RZ, RZ, R20 ;  /* 0x000000ffffc47224 */ /* 0x000fe200078e0014 */
[----:B------:R-:W-:Y:S01]  /*63b0*/  MOV R195, R21 ;  /* 0x0000001500c37202 */ /* 0x000fe20000000f00 */
        /* <DEDUP_REMOVED lines=66> */
[----:B0-----:R-:W3:Y:S04]  /*67e0*/  LDL.LU.64 R120, [R1] ;  /* 0x0000000001787983 */ /* 0x001ee80000300a00 */
[----:B------:R-:W3:Y:S04]  /*67f0*/  LDL.LU.64 R122, [R1+0x8] ;  /* 0x00000800017a7983 */ /* 0x000ee80000300a00 */
        /* <DEDUP_REMOVED lines=45> */
[----:B------:R-:W3:Y:S01]  /*6ad0*/  LDL.LU.64 R214, [R1+0x178] ;  /* 0x0001780001d67983 */ /* 0x000ee20000300a00 */
[----:B------:R-:W-:Y:S01]  /*6ae0*/  UIADD3 UR12, UR6, 0x404, URZ ;  /* 0x00000404060c7890 */ /* 0x000fe2000fffe03f */
[----:B--2---:R-:W-:Y:S01]  /*6af0*/  WARPGROUP.ARRIVE ;  /* 0x00000000000079c5 */ /* 0x004fe20000000000 */
[----:B------:R-:W-:-:S07]  /*6b00*/  UMOV UR13, 0x40000040 ;  /* 0x40000040000d7882 */ /* 0x000fce0000000000 */
[----:B------:R-:W-:Y:S01]  /*6b10*/  HGMMA.64x192x16.F32 R24, gdesc[UR12], R24, gsb0 ;  /* 0x02e000000c1879f0 */ /* 0x000fe20008000818 */
[----:B------:R-:W-:Y:S01]  /*6b20*/  UMOV UR8, UR12 ;  /* 0x0000000c00087c82 */ /* 0x000fe20008000000 */
[----:B------:R-:W-:Y:S01]  /*6b30*/  UMOV UR9, UR13 ;  /* 0x0000000d00097c82 */ /* 0x000fe20008000000 */
[----:B------:R-:W-:Y:S02]  /*6b40*/  WARPGROUP.DEPBAR.LE gsb0, 0x0 ;  /* 0x00008000000079c5 */ /* 0x000fe40000010000 */
[----:B---3--:R-:W-:-:S15]  /*6b50*/  WARPGROUP.ARRIVE ;  /* 0x00000000000079c5 */ /* 0x008fde0000000000 */
        /* <DEDUP_REMOVED lines=24> */
[----:B------:R-:W-:Y:S01]  /*6ce0*/  STL.64 [R1+0xb0], R164 ;  /* 0x0000b0a401007387 */ /* 0x000fe20000100a00 */
[----:B------:R-:W-:-:S03]  /*6cf0*/  IMAD.MOV.U32 R4, RZ, RZ, R214 ;  /* 0x000000ffff047224 */ /* 0x000fc600078e00d6 */
[----:B------:R-:W-:Y:S01]  /*6d00*/  STL.64 [R1+0xb8], R166 ;  /* 0x0000b8a601007387 */ /* 0x000fe20000100a00 */
[----:B------:R-:W-:-:S03]  /*6d10*/  IMAD.MOV.U32 R0, RZ, RZ, R215 ;  /* 0x000000ffff007224 */ /* 0x000fc600078e00d7 */
[----:B------:R-:W-:Y:S01]  /*6d20*/  STL.64 [R1+0xc0], R168 ;  /* 0x0000c0a801007387 */ /* 0x000fe20000100a00 */
[----:B------:R-:W-:-:S03]  /*6d30*/  IMAD.MOV.U32 R6, RZ, RZ, R212 ;  /* 0x000000ffff067224 */ /* 0x000fc600078e00d4 */
[----:B------:R-:W-:Y:S01]  /*6d40*/  STL.64 [R1+0xc8], R170 ;  /* 0x0000c8aa01007387 */ /* 0x000fe20000100a00 */
[----:B------:R-:W-:-:S03]  /*6d50*/  IMAD.MOV.U32 R5, RZ, RZ, R213 ;  /* 0x000000ffff057224 */ /* 0x000fc600078e00d5 */
[----:B------:R0:W-:Y:S01]  /*6d60*/  STL [R1+0xd0], R172 ;  /* 0x0000d0ac01007387 */ /* 0x0001e20000100800 */
[----:B------:R-:W-:Y:S01]  /*6d70*/  IMAD.MOV.U32 R8, RZ, RZ, R210 ;  /* 0x000000ffff087224 */ /* 0x000fe200078e00d2 */
[----:B------:R-:W-:Y:S01]  /*6d80*/  MOV R10, R208 ;  /* 0x000000d0000a7202 */ /* 0x000fe20000000f00 */
[----:B------:R-:W-:Y:S01]  /*6d90*/  IMAD.MOV.U32 R7, RZ, RZ, R211 ;  /* 0x000000ffff077224 */ /* 0x000fe200078e00d3 */
[----:B------:R-:W2:Y:S01]  /*6da0*/  LDL.LU.64 R214, [R1+0x748] ;  /* 0x0007480001d67983 */ /* 0x000ea20000300a00 */
[----:B------:R-:W-:-:S03]  /*6db0*/  IMAD.MOV.U32 R9, RZ, RZ, R209 ;  /* 0x000000ffff097224 */ /* 0x000fc600078e00d1 */
[----:B------:R-:W2:Y:S01]  /*6dc0*/  LDL.LU.64 R212, [R1+0x740] ;  /* 0x0007400001d47983 */ /* 0x000ea20000300a00 */
[----:B------:R-:W-:Y:S02]  /*6dd0*/  IMAD.MOV.U32 R12, RZ, RZ, R206 ;  /* 0x000000ffff0c7224 */ /* 0x000fe400078e00ce */
[----:B------:R-:W-:Y:S01]  /*6de0*/  IMAD.MOV.U32 R11, RZ, RZ, R207 ;  /* 0x000000ffff0b7224 */ /* 0x000fe200078e00cf */
[----:B------:R-:W2:Y:S01]  /*6df0*/  LDL.LU.64 R210, [R1+0x738] ;  /* 0x0007380001d27983 */ /* 0x000ea20000300a00 */
[----:B------:R-:W-:Y:S02]  /*6e00*/  IMAD.MOV.U32 R14, RZ, RZ, R204 ;  /* 0x000000ffff0e7224 */ /* 0x000fe400078e00cc */
[----:B------:R-:W-:Y:S01]  /*6e10*/  IMAD.MOV.U32 R13, RZ, RZ, R205 ;  /* 0x000000ffff0d7224 */ /* 0x000fe200078e00cd */
[----:B------:R-:W2:Y:S01]  /*6e20*/  LDL.LU.64 R208, [R1+0x730] ;  /* 0x0007300001d07983 */ /* 0x000ea20000300a00 */
        /* <DEDUP_REMOVED lines=45> */
[----:B------:R-:W-:-:S03]  /*7100*/  IMAD.MOV.U32 R22, RZ, RZ, R173 ;  /* 0x000000ffff167224 */ /* 0x000fc600078e00ad */
        /* <DEDUP_REMOVED lines=230> */
[----:B------:R-:W-:Y:S01]  /*7f70*/  UIADD3 UR12, UR6, 0x406, URZ ;  /* 0x00000406060c7890 */ /* 0x000fe2000fffe03f */
[----:B------:R-:W-:Y:S01]  /*7f80*/  WARPGROUP.ARRIVE ;  /* 0x00000000000079c5 */ /* 0x000fe20000000000 */
[----:B------:R-:W-:-:S07]  /*7f90*/  UMOV UR13, 0x40000040 ;  /* 0x40000040000d7882 */ /* 0x000fce0000000000 */
[----:B------:R-:W-:Y:S01]  /*7fa0*/  HGMMA.64x192x16.F32 R24, gdesc[UR12], R24, gsb0 ;  /* 0x02e000000c1879f0 */ /* 0x000fe20008000818 */
        /* <DEDUP_REMOVED lines=24> */
[----:B------:R-:W-:Y:S01]  /*8130*/  IMAD.MOV.U32 R197, RZ, RZ, R2 ;  /* 0x000000ffffc57224 */ /* 0x000fe200078e0002 */
[----:B------:R-:W-:Y:S01]  /*8140*/  UMOV UR8, UR12 ;  /* 0x0000000c00087c82 */ /* 0x000fe20008000000 */
[----:B------:R-:W-:Y:S01]  /*8150*/  IMAD.MOV.U32 R218, RZ, RZ, R23 ;  /* 0x000000ffffda7224 */ /* 0x000fe200078e0017 */
[----:B------:R-:W-:Y:S01]  /*8160*/  UMOV UR9, UR13 ;  /* 0x0000000d00097c82 */ /* 0x000fe20008000000 */
[----:B------:R-:W-:Y:S01]  /*8170*/  IMAD.MOV.U32 R219, RZ, RZ, R21 ;  /* 0x000000ffffdb7224 */ /* 0x000fe200078e0015 */
[----:B------:R0:W5:Y:S01]  /*8180*/  LDL.LU R22, [R1+0x448] ;  /* 0x0004480001167983 */ /* 0x0001620000300800 */
[----:B------:R-:W-:Y:S02]  /*8190*/  IMAD.MOV.U32 R220, RZ, RZ, R20 ;  /* 0x000000ffffdc7224 */ /* 0x000fe400078e0014 */
[----:B------:R-:W-:Y:S01]  /*81a0*/  IMAD.MOV.U32 R221, RZ, RZ, R19 ;  /* 0x000000ffffdd7224 */ /* 0x000fe200078e0013 */
[----:B------:R0:W5:Y:S01]  /*81b0*/  LDL.LU R17, [R1+0x444] ;  /* 0x0004440001117983 */ /* 0x0001620000300800 */
[----:B------:R-:W-:-:S02]  /*81c0*/  IMAD.MOV.U32 R222, RZ, RZ, R18 ;  /* 0x000000ffffde7224 */ /* 0x000fc400078e0012 */
[----:B------:R-:W-:Y:S01]  /*81d0*/  IMAD.MOV.U32 R224, RZ, RZ, R14 ;  /* 0x000000ffffe07224 */ /* 0x000fe200078e000e */
[----:B------:R0:W5:Y:S01]  /*81e0*/  LDL.LU R16, [R1+0x440] ;  /* 0x0004400001107983 */ /* 0x0001620000300800 */
[----:B------:R-:W-:Y:S02]  /*81f0*/  IMAD.MOV.U32 R225, RZ, RZ, R13 ;  /* 0x000000ffffe17224 */ /* 0x000fe400078e000d */
[----:B------:R-:W-:Y:S01]  /*8200*/  IMAD.MOV.U32 R226, RZ, RZ, R12 ;  /* 0x000000ffffe27224 */ /* 0x000fe200078e000c */
[----:B------:R0:W5:Y:S01]  /*8210*/  LDL.LU R3, [R1+0x43c] ;  /* 0x00043c0001037983 */ /* 0x0001620000300800 */
[----:B------:R-:W-:Y:S02]  /*8220*/  IMAD.MOV.U32 R227, RZ, RZ, R11 ;  /* 0x000000ffffe37224 */ /* 0x000fe400078e000b */
[----:B------:R-:W-:Y:S01]  /*8230*/  IMAD.MOV.U32 R228, RZ, RZ, R10 ;  /* 0x000000ffffe47224 */ /* 0x000fe200078e000a */
[----:B------:R0:W5:Y:S01]  /*8240*/  LDL.LU R2, [R1+0x438] ;  /* 0x0004380001027983 */ /* 0x0001620000300800 */
[----:B------:R-:W-:-:S02]  /*8250*/  IMAD.MOV.U32 R229, RZ, RZ, R9 ;  /* 0x000000ffffe57224 */ /* 0x000fc400078e0009 */
[----:B------:R-:W-:Y:S02]  /*8260*/  IMAD.MOV.U32 R231, RZ, RZ, R7 ;  /* 0x000000ffffe77224 */ /* 0x000fe400078e0007 */
[----:B------:R-:W-:Y:S02]  /*8270*/  IMAD.MOV.U32 R232, RZ, RZ, R6 ;  /* 0x000000ffffe87224 */ /* 0x000fe400078e0006 */
[----:B------:R-:W-:Y:S02]  /*8280*/  IMAD.MOV.U32 R233, RZ, RZ, R5 ;  /* 0x000000ffffe97224 */ /* 0x000fe400078e0005 */
[----:B------:R-:W-:Y:S02]  /*8290*/  IMAD.MOV.U32 R234, RZ, RZ, R4 ;  /* 0x000000ffffea7224 */ /* 0x000fe400078e0004 */
[----:B------:R-:W-:Y:S01]  /*82a0*/  IMAD.MOV.U32 R235, RZ, RZ, R0 ;  /* 0x000000ffffeb7224 */ /* 0x000fe200078e0000 */
[----:B------:R-:W-:-:S05]  /*82b0*/  WARPGROUP.DEPBAR.LE gsb0, 0x0 ;  /* 0x00008000000079c5 */ /* 0x000fca0000010000 */
        /* <DEDUP_REMOVED lines=51> */
[----:B-1----:R0:W5:Y:S04]  /*85f0*/  LDL.LU.64 R214, [R1+0x430] ;  /* 0x0004300001d67983 */ /* 0x0021680000300a00 */
[----:B------:R0:W5:Y:S04]  /*8600*/  LDL.LU.64 R212, [R1+0x428] ;  /* 0x0004280001d47983 */ /* 0x0001680000300a00 */
        /* <DEDUP_REMOVED lines=35> */
[----:B------:R0:W5:Y:S01]  /*8840*/  LDL.LU.64 R140, [R1+0x308] ;  /* 0x00030800018c7983 */ /* 0x0001620000300a00 */
[----:B------:R-:W-:Y:S05]  /*8850*/  @!P1 BRA `(.L_x_18) ;  /* 0x0000008000709947 */ /* 0x000fea0003800000 */
[----:B------:R-:W-:-:S04]  /*8860*/  UIADD3 UR16, UR39, 0x1, URZ ;  /* 0x0000000127107890 */ /* 0x000fc8000fffe03f */
[----:B------:R-:W-:-:S04]  /*8870*/  UISETP.NE.AND UP0, UPT, UR16, 0x2, UPT ;  /* 0x000000021000788c */ /* 0x000fc8000bf05270 */
[----:B------:R-:W-:Y:S02]  /*8880*/  USEL UR6, URZ, 0x1, UP0 ;  /* 0x000000013f067887 */ /* 0x000fe40008000000 */
[----:B------:R-:W-:Y:S02]  /*8890*/  USEL UR16, UR16, URZ, UP0 ;  /* 0x0000003f10107287 */ /* 0x000fe40008000000 */
[----:B------:R-:W-:-:S06]  /*88a0*/  ULOP3.LUT UR6, UR38, UR6, URZ, 0x3c, !UPT ;  /* 0x0000000626067292 */ /* 0x000fcc000f8e3c3f */
[----:B------:R-:W-:Y:S01]  /*88b0*/  IMAD.U32 R0, RZ, RZ, UR6 ;  /* 0x00000006ff007e24 */ /* 0x000fe2000f8e00ff */
[----:B------:R-:W-:-:S06]  /*88c0*/  UMOV UR6, UR39 ;  /* 0x0000002700067c82 */ /* 0x000fcc0008000000 */
.L_x_25:
[----:B------:R-:W-:Y:S05]  /*88d0*/  @!P0 BRA `(.L_x_19) ;  /* 0x0000000000048947 */ /* 0x000fea0003800000 */
[----:B------:R-:W-:Y:S01]  /*88e0*/  BPT.TRAP 0x1 ;  /* 0x000000040000795c */ /* 0x000fe20000300000 */
.L_x_19:
[----:B------:R-:W1:Y:S01]  /*88f0*/  S2UR UR8, SR_CgaCtaId ;  /* 0x00000000000879c3 */ /* 0x000e620000008800 */
[----:B------:R-:W-:Y:S01]  /*8900*/  UMOV UR7, 0x400 ;  /* 0x0000040000077882 */ /* 0x000fe20000000000 */
[----:B------:R-:W-:Y:S01]  /*8910*/  SHF.L.U32 R4, R0, 0x1f, RZ ;  /* 0x0000001f00047819 */ /* 0x000fe200000006ff */
[----:B-1----:R-:W-:-:S04]  /*8920*/  ULEA UR7, UR8, UR7, 0x18 ;  /* 0x0000000708077291 */ /* 0x002fc8000f8ec03f */
[----:B------:R-:W-:-:S09]  /*8930*/  ULEA UR8, UR16, UR7, 0x3 ;  /* 0x0000000710087291 */ /* 0x000fd2000f8e183f */
[----:B------:R1:W2:Y:S01]  /*8940*/  SYNCS.PHASECHK.TRANS64.TRYWAIT P1, [UR8], R4 ;  /* 0x00000004ff0075a7 */ /* 0x0002a20008020148 */
[----:B------:R-:W-:Y:S05]  /*8950*/  @!P0 BRA `(.L_x_20) ;  /* 0x0000000000048947 */ /* 0x000fea0003800000 */
[----:B------:R-:W-:Y:S01]  /*8960*/  BPT.TRAP 0x1 ;  /* 0x000000040000795c */ /* 0x000fe20000300000 */
.L_x_20:
[----:B--2---:R-:W-:Y:S05]  /*8970*/  @P1 BRA `(.L_x_21) ;  /* 0x0000000000081947 */ /* 0x004fea0003800000 */
[----:B------:R-:W2:Y:S02]  /*8980*/  SYNCS.PHASECHK.TRANS64.TRYWAIT P1, [UR8], R4 ;  /* 0x00000004ff0075a7 */ /* 0x000ea40008020148 */
[----:B--2---:R-:W-:Y:S05]  /*8990*/  @!P1 BRA `(.L_x_22) ;  /* 0x0000023800f49947 */ /* 0x004fea0003800000 */
.L_x_21:
        /* <DEDUP_REMOVED lines=48> */
[----:B---3--:R-:W3:Y:S04]  /*8ca0*/  LDL.LU.64 R24, [R1+0x180] ;  /* 0x0001800001187983 */ /* 0x008ee80000300a00 */
        /* <DEDUP_REMOVED lines=47> */
[----:B------:R-:W-:-:S02]  /*8fa0*/  ULEA UR17, UR16, UR4, 0xb ;  /* 0x0000000410117291 */ /* 0x000fc4000f8e583f */
[----:B------:R-:W-:Y:S01]  /*8fb0*/  UIMAD UR18, UR16, 0xc00, UR5 ;  /* 0x00000c00101278a4 */ /* 0x000fe2000f8e0205 */
[----:B-----5:R-:W-:Y:S01]  /*8fc0*/  STL [R1+0x44c], R22 ;  /* 0x00044c1601007387 */ /* 0x020fe20000100800 */
[----:B------:R-:W-:Y:S01]  /*8fd0*/  UMOV UR9, 0x40000040 ;  /* 0x4000004000097882 */ /* 0x000fe20000000000 */
[----:B------:R-:W-:Y:S02]  /*8fe0*/  UMOV UR11, 0x40000040 ;  /* 0x40000040000b7882 */ /* 0x000fe40000000000 */
[----:B------:R-:W-:Y:S02]  /*8ff0*/  UMOV UR8, UR17 ;  /* 0x0000001100087c82 */ /* 0x000fe40008000000 */
[----:B------:R-:W-:Y:S01]  /*9000*/  UMOV UR10, UR18 ;  /* 0x00000012000a7c82 */ /* 0x000fe20008000000 */
[----:B------:R-:W-:Y:S01]  /*9010*/  UIADD3 UR14, UR18, 0x600, URZ ;  /* 0x00000600120e7890 */ /* 0x000fe2000fffe03f */
[----:B------:R-:W-:Y:S01]  /*9020*/  STL [R1+0x448], R17 ;  /* 0x0004481101007387 */ /* 0x000fe20000100800 */
[----:B------:R-:W-:Y:S01]  /*9030*/  UMOV UR12, UR8 ;  /* 0x00000008000c7c82 */ /* 0x000fe20008000000 */
[----:B------:R-:W-:Y:S01]  /*9040*/  UMOV UR13, UR9 ;  /* 0x00000009000d7c82 */ /* 0x000fe20008000000 */
[----:B------:R-:W-:Y:S01]  /*9050*/  UMOV UR15, 0x40000040 ;  /* 0x40000040000f7882 */ /* 0x000fe20000000000 */
[----:B------:R-:W-:Y:S04]  /*9060*/  STL [R1+0x444], R16 ;  /* 0x0004441001007387 */ /* 0x000fe80000100800 */
[----:B------:R-:W-:Y:S04]  /*9070*/  STL [R1+0x440], R3 ;  /* 0x0004400301007387 */ /* 0x000fe80000100800 */
[----:B------:R4:W-:Y:S04]  /*9080*/  STL [R1+0x43c], R2 ;  /* 0x00043c0201007387 */ /* 0x0009e80000100800 */
[----:B------:R0:W-:Y:S01]  /*9090*/  STL [R1+0x438], R0 ;  /* 0x0004380001007387 */ /* 0x0001e20000100800 */
[----:B---3--:R-:W-:-:S06]  /*90a0*/  WARPGROUP.ARRIVE ;  /* 0x00000000000079c5 */ /* 0x008fcc0000000000 */
[----:B------:R-:W-:Y:S03]  /*90b0*/  HGMMA.64x192x16.F32 R24, gdesc[UR8], R24, gsb0 ;  /* 0x02e00000081879f0 */ /* 0x000fe60008000818 */
[----:B------:R-:W-:Y:S02]  /*90c0*/  WARPGROUP.DEPBAR.LE gsb0, 0x0 ;  /* 0x00008000000079c5 */ /* 0x000fe40000010000 */
[----:B------:R-:W-:Y:S01]  /*90d0*/  WARPGROUP.ARRIVE ;  /* 0x00000000000079c5 */ /* 0x000fe20000000000 */
[----:B------:R-:W-:Y:S01]  /*90e0*/  STL.64 [R1+0x180], R24 ;  /* 0x0001801801007387 */ /* 0x000fe20000100a00 */
[----:B----4-:R-:W-:Y:S01]  /*90f0*/  IMAD.MOV.U32 R2, RZ, RZ, R118 ;  /* 0x000000ffff027224 */ /* 0x010fe200078e0076 */
[----:B0-----:R-:W-:Y:S01]  /*9100*/  MOV R0, R119 ;  /* 0x0000007700007202 */ /* 0x001fe20000000f00 */
[----:B-12---:R-:W-:Y:S01]  /*9110*/  IMAD.MOV.U32 R4, RZ, RZ, R116 ;  /* 0x000000ffff047224 */ /* 0x006fe200078e0074 */
[----:B------:R-:W-:Y:S10]  /*9120*/  STL.64 [R1+0x188], R26 ;  /* 0x0001881a01007387 */ /* 0x000ff40000100a00 */
[----:B------:R-:W-:Y:S01]  /*9130*/  HGMMA.64x192x16.F32 R120, gdesc[UR12], R120, gsb0 ;  /* 0x02e000000c7879f0 */ /* 0x000fe20008000878 */
        /* <DEDUP_REMOVED lines=56> */
[----:B------:R-:W-:-:S03]  /*94c0*/  IMAD.MOV.U32 R233, RZ, RZ, R79 ;  /* 0x000000ffffe97224 */ /* 0x000fc600078e004f */
        /* <DEDUP_REMOVED lines=53> */
[----:B------:R-:W-:-:S03]  /*9820*/  WARPGROUP.DEPBAR.LE gsb0, 0x0 ;  /* 0x00008000000079c5 */ /* 0x000fc60000010000 */
[----:B------:R-:W2:Y:S04]  /*9830*/  LDL.LU.64 R28, [R1+0xe38] ;  /* 0x000e3800011c7983 */ /* 0x000ea80000300a00 */
[----:B------:R-:W2:Y:S04]  /*9840*/  LDL.LU.64 R26, [R1+0xe30] ;  /* 0x000e3000011a7983 */ /* 0x000ea80000300a00 */
[----:B------:R-:W2:Y:S04]  /*9850*/  LDL.LU.64 R24, [R1+0xe28] ;  /* 0x000e280001187983 */ /* 0x000ea80000300a00 */
        /* <DEDUP_REMOVED lines=48> */
[----:B0-----:R-:W3:Y:S04]  /*9b60*/  LDL.LU R120, [R1+0x180] ;  /* 0x0001800001787983 */ /* 0x001ee80000300800 */
[----:B------:R-:W3:Y:S04]  /*9b70*/  LDL.LU R121, [R1+0x184] ;  /* 0x0001840001797983 */ /* 0x000ee80000300800 */
[----:B------:R-:W4:Y:S04]  /*9b80*/  LDL.LU R122, [R1+0x188] ;  /* 0x00018800017a7983 */ /* 0x000f280000300800 */
[----:B------:R-:W4:Y:S04]  /*9b90*/  LDL.LU R123, [R1+0x18c] ;  /* 0x00018c00017b7983 */ /* 0x000f280000300800 */
[----:B------:R-:W2:Y:S04]  /*9ba0*/  LDL.LU R124, [R1+0x190] ;  /* 0x00019000017c7983 */ /* 0x000ea80000300800 */
[----:B------:R-:W2:Y:S04]  /*9bb0*/  LDL.LU R125, [R1+0x194] ;  /* 0x00019400017d7983 */ /* 0x000ea80000300800 */
[----:B------:R-:W3:Y:S04]  /*9bc0*/  LDL.LU R126, [R1+0x198] ;  /* 0x00019800017e7983 */ /* 0x000ee80000300800 */
        /* <DEDUP_REMOVED lines=45> */
[----:B------:R-:W2:Y:S01]  /*9ea0*/  LDL.LU R172, [R1+0x250] ;  /* 0x0002500001ac7983 */ /* 0x000ea20000300800 */
[----:B------:R-:W-:Y:S01]  /*9eb0*/  MOV R214, R2 ;  /* 0x0000000200d67202 */ /* 0x000fe20000000f00 */
[----:B------:R-:W-:Y:S01]  /*9ec0*/  IMAD.MOV.U32 R215, RZ, RZ, R0 ;  /* 0x000000ffffd77224 */ /* 0x000fe200078e0000 */
[----:B------:R-:W-:Y:S01]  /*9ed0*/  MOV R207, R9 ;  /* 0x0000000900cf7202 */ /* 0x000fe20000000f00 */
        /* <DEDUP_REMOVED lines=61> */
[----:B--2---:R-:W-:Y:S04]  /*a2b0*/  STL.64 [R1+0xd78], R172 ;  /* 0x000d78ac01007387 */ /* 0x004fe80000100a00 */
[----:B----4-:R-:W-:Y:S04]  /*a2c0*/  STL.64 [R1+0xd70], R170 ;  /* 0x000d70aa01007387 */ /* 0x010fe80000100a00 */
[----:B---3--:R-:W-:Y:S04]  /*a2d0*/  STL.64 [R1+0xd68], R168 ;  /* 0x000d68a801007387 */ /* 0x008fe80000100a00 */
        /* <DEDUP_REMOVED lines=24> */
[----:B0-----:R-:W2:Y:S04]  /*a460*/  LDL.LU.64 R120, [R1] ;  /* 0x0000000001787983 */ /* 0x001ea80000300a00 */
        /* <DEDUP_REMOVED lines=48> */
[----:B------:R-:W-:Y:S01]  /*a770*/  WARPGROUP.ARRIVE ;  /* 0x00000000000079c5 */ /* 0x000fe20000000000 */
[----:B------:R-:W-:-:S07]  /*a780*/  UMOV UR13, 0x40000040 ;  /* 0x40000040000d7882 */ /* 0x000fce0000000000 */
[----:B------:R-:W-:Y:S01]  /*a790*/  HGMMA.64x192x16.F32 R24, gdesc[UR12], R24, gsb0 ;  /* 0x02e000000c1879f0 */ /* 0x000fe20008000818 */
[----:B------:R-:W-:Y:S01]  /*a7a0*/  UMOV UR14, UR10 ;  /* 0x0000000a000e7c82 */ /* 0x000fe20008000000 */
[----:B------:R-:W-:Y:S01]  /*a7b0*/  UMOV UR15, UR11 ;  /* 0x0000000b000f7c82 */ /* 0x000fe20008000000 */
[----:B------:R-:W-:Y:S02]  /*a7c0*/  WARPGROUP.DEPBAR.LE gsb0, 0x0 ;  /* 0x00008000000079c5 */ /* 0x000fe40000010000 */
[----:B--2---:R-:W-:-:S15]  /*a7d0*/  WARPGROUP.ARRIVE ;  /* 0x00000000000079c5 */ /* 0x004fde0000000000 */
[----:B------:R-:W-:Y:S03]  /*a7e0*/  HGMMA.64x192x16.F32 R120, gdesc[UR12], R120, gsb0 ;  /* 0x02e000000c7879f0 */ /* 0x000fe60008000878 */
[----:B------:R-:W-:Y:S02]  /*a7f0*/  WARPGROUP.DEPBAR.LE gsb0, 0x0 ;  /* 0x00008000000079c5 */ /* 0x000fe40000010000 */
[----:B------:R-:W-:Y:S01]  /*a800*/  STL.64 [R1], R120 ;  /* 0x0000007801007387 */ /* 0x000fe20000100a00 */
        /* <DEDUP_REMOVED lines=570> */
[----:B------:R-:W-:Y:S04]  /*cbb0*/  STL.64 [R1+0x140], R220 ;  /* 0x000140dc01007387 */ /* 0x000fe80000100a00 */
[----:B------:R1:W-:Y:S04]  /*cbc0*/  STL.64 [R1+0x148], R222 ;  /* 0x000148de01007387 */ /* 0x0003e80000100a00 */
        /* <DEDUP_REMOVED lines=121> */
[----:B---3--:R-:W-:Y:S01]  /*d360*/  IMAD.MOV.U32 R230, RZ, RZ, R178 ;  /* 0x000000ffffe67224 */ /* 0x008fe200078e00b2 */
[----:B------:R-:W2:Y:S01]  /*d370*/  LDL.LU.64 R184, [R1+0x928] ;  /* 0x0009280001b87983 */ /* 0x000ea20000300a00 */
[----:B----4-:R-:W-:-:S02]  /*d380*/  IMAD.MOV.U32 R232, RZ, RZ, R176 ;  /* 0x000000ffffe87224 */ /* 0x010fc400078e00b0 */
        /* <DEDUP_REMOVED lines=137> */
[----:B-1----:R-:W-:Y:S01]  /*dc20*/  IMAD.MOV.U32 R124, RZ, RZ, R71 ;  /* 0x000000ffff7c7224 */ /* 0x002fe200078e0047 */
[----:B------:R-:W-:Y:S01]  /*dc30*/  MOV R125, R72 ;  /* 0x00000048007d7202 */ /* 0x000fe20000000f00 */
[----:B--2---:R-:W-:Y:S02]  /*dc40*/  IMAD.MOV.U32 R122, RZ, RZ, R69 ;  /* 0x000000ffff7a7224 */ /* 0x004fe400078e0045 */
[----:B---3--:R-:W-:Y:S02]  /*dc50*/  IMAD.MOV.U32 R120, RZ, RZ, R67 ;  /* 0x000000ffff787224 */ /* 0x008fe400078e0043 */
[----:B------:R-:W2:Y:S01]  /*dc60*/  LDL.LU R67, [R1+0x820] ;  /* 0x0008200001437983 */ /* 0x000ea20000300800 */
[----:B------:R-:W-:Y:S02]  /*dc70*/  IMAD.MOV.U32 R121, RZ, RZ, R68 ;  /* 0x000000ffff797224 */ /* 0x000fe400078e0044 */
[----:B------:R-:W-:Y:S01]  /*dc80*/  IMAD.MOV.U32 R123, RZ, RZ, R70 ;  /* 0x000000ffff7b7224 */ /* 0x000fe200078e0046 */
[----:B------:R-:W2:Y:S04]  /*dc90*/  LDL.LU R68, [R1+0x81c] ;  /* 0x00081c0001447983 */ /* 0x000ea80000300800 */
        /* <DEDUP_REMOVED lines=98> */
[----:B------:R-:W-:Y:S02]  /*e2c0*/  IMAD.MOV.U32 R215, RZ, RZ, R0 ;  /* 0x000000ffffd77224 */ /* 0x000fe400078e0000 */
[----:B------:R-:W-:Y:S02]  /*e2d0*/  IMAD.MOV.U32 R212, RZ, RZ, R4 ;  /* 0x000000ffffd47224 */ /* 0x000fe400078e0004 */
[----:B------:R-:W-:Y:S01]  /*e2e0*/  IMAD.MOV.U32 R213, RZ, RZ, R3 ;  /* 0x000000ffffd57224 */ /* 0x000fe200078e0003 */
[----:B------:R-:W-:Y:S01]  /*e2f0*/  MOV R209, R7 ;  /* 0x0000000700d17202 */ /* 0x000fe20000000f00 */
        /* <DEDUP_REMOVED lines=169> */
[----:B------:R-:W-:-:S03]  /*ed90*/  MOV R4, R215 ;  /* 0x000000d700047202 */ /* 0x000fc60000000f00 */
        /* <DEDUP_REMOVED lines=297> */
[----:B------:R-:W-:Y:S01]  /*10030*/  MOV R199, R235 ;  /* 0x000000eb00c77202 */ /* 0x000fe20000000f00 */
[----:B------:R-:W-:Y:S01]  /*10040*/  IMAD.MOV.U32 R200, RZ, RZ, R234 ;  /* 0x000000ffffc87224 */ /* 0x000fe200078e00ea */
[----:B------:R-:W-:Y:S01]  /*10050*/  MOV R206, R228 ;  /* 0x000000e400ce7202 */ /* 0x000fe20000000f00 */
[----:B------:R-:W-:Y:S01]  /*10060*/  IMAD.MOV.U32 R201, RZ, RZ, R233 ;  /* 0x000000ffffc97224 */ /* 0x000fe200078e00e9 */
[----:B------:R-:W-:Y:S01]  /*10070*/  MOV R213, R221 ;  /* 0x000000dd00d57202 */ /* 0x000fe20000000f00 */
        /* <DEDUP_REMOVED lines=134> */
[----:B------:R-:W-:Y:S01]  /*108e0*/  BPT.TRAP 0x1 ;  /* 0x000000040000795c */ /* 0x000fe20000300000 */
.L_x_23:
[----:B------:R-:W-:Y:S02]  /*108f0*/  UISETP.GT.U32.AND UP0, UPT, UR40, 0x1, UPT ;  /* 0x000000012800788c */ /* 0x000fe4000bf04070 */
[----:B------:R-:W-:-:S04]  /*10900*/  ULEA UR7, UR6, UR7, 0x3 ;  /* 0x0000000706077291 */ /* 0x000fc8000f8e183f */
[----:B------:R-:W-:Y:S01]  /*10910*/  UIADD3 UR7, UR7, 0x10, URZ ;  /* 0x0000001007077890 */ /* 0x000fe2000fffe03f */
[----:B------:R-:W-:-:S03]  /*10920*/  PLOP3.LUT P1, PT, PT, PT, UP0, 0x80, 0x0 ;  /* 0x000000000000781c */ /* 0x000fc60003f2f008 */
[----:B------:R-:W-:-:S09]  /*10930*/  UPRMT UR7, URZ, 0x654, UR7 ;  /* 0x000006543f077896 */ /* 0x000fd20008000007 */
[----:B------:R-:W-:Y:S01]  /*10940*/  SYNCS.ARRIVE.TRANS64.RED.A1T0 RZ, [UR7], RZ ;  /* 0x000000ffffff79a7 */ /* 0x000fe20008100407 */
[----:B------:R-:W-:Y:S05]  /*10950*/  @P1 BRA `(.L_x_24) ;  /* 0x0000000000041947 */ /* 0x000fea0003800000 */
[----:B------:R-:W-:Y:S01]  /*10960*/  BPT.TRAP 0x1 ;  /* 0x000000040000795c */ /* 0x000fe20000300000 */
.L_x_24:
[----:B------:R-:W-:Y:S01]  /*10970*/  UIADD3 UR16, UR16, 0x1, URZ ;  /* 0x0000000110107890 */ /* 0x000fe2000fffe03f */
[C---:B-----5:R-:W-:Y:S01]  /*10980*/  ISETP.GT.AND P1, PT, R3.reuse, 0x1, PT ;  /* 0x000000010300780c */ /* 0x060fe20003f24270 */
[----:B------:R-:W-:Y:S01]  /*10990*/  UIADD3 UR6, UR6, 0x1, URZ ;  /* 0x0000000106067890 */ /* 0x000fe2000fffe03f */
[----:B------:R-:W-:Y:S01]  /*109a0*/  VIADD R3, R3, 0xffffffff ;  /* 0xffffffff03037836 */ /* 0x000fe20000000000 */
[----:B------:R-:W-:Y:S02]  /*109b0*/  UISETP.NE.AND UP0, UPT, UR16, 0x2, UPT ;  /* 0x000000021000788c */ /* 0x000fe4000bf05270 */
[----:B------:R-:W-:Y:S02]  /*109c0*/  UISETP.NE.AND UP1, UPT, UR6, 0x2, UPT ;  /* 0x000000020600788c */ /* 0x000fe4000bf25270 */
[----:B------:R-:W-:Y:S02]  /*109d0*/  USEL UR7, URZ, 0x1, UP0 ;  /* 0x000000013f077887 */ /* 0x000fe40008000000 */
[----:B------:R-:W-:-:S02]  /*109e0*/  USEL UR16, UR16, URZ, UP0 ;  /* 0x0000003f10107287 */ /* 0x000fc40008000000 */
[----:B------:R-:W-:Y:S02]  /*109f0*/  USEL UR6, UR6, URZ, UP1 ;  /* 0x0000003f06067287 */ /* 0x000fe40008800000 */
[----:B------:R-:W-:Y:S01]  /*10a00*/  LOP3.LUT R0, R0, UR7, RZ, 0x3c, !PT ;  /* 0x0000000700007c12 */ /* 0x000fe2000f8e3cff */
[----:B------:R-:W-:Y:S09]  /*10a10*/  @P1 BRA `(.L_x_25) ;  /* 0xffffff7c00ac1947 */ /* 0x000ff2000383ffff */
.L_x_18:
[----:B------:R-:W1:Y:S02]  /*10a20*/  LDC R0, c[0x0][0x28c] ;  /* 0x0000a300ff007b82 */ /* 0x000e640000000800 */
[----:B-1----:R-:W-:-:S13]  /*10a30*/  ISETP.GE.AND P1, PT, R0, 0x1, PT ;  /* 0x000000010000780c */ /* 0x002fda0003f26270 */
[----:B------:R-:W-:Y:S05]  /*10a40*/  @!P1 BRA `(.L_x_26) ;  /* 0x0000000000449947 */ /* 0x000fea0003800000 */
[----:B------:R-:W-:Y:S05]  /*10a50*/  @!P0 BRA `(.L_x_27) ;  /* 0x0000000000048947 */ /* 0x000fea0003800000 */
[----:B------:R-:W-:Y:S01]  /*10a60*/  BPT.TRAP 0x1 ;  /* 0x000000040000795c */ /* 0x000fe20000300000 */
.L_x_27:
[----:B------:R-:W1:Y:S01]  /*10a70*/  S2UR UR6, SR_CgaCtaId ;  /* 0x00000000000679c3 */ /* 0x000e620000008800 */
[----:B------:R-:W-:Y:S01]  /*10a80*/  UISETP.LT.AND UP0, UPT, UR44, 0x1, UPT ;  /* 0x000000012c00788c */ /* 0x000fe2000bf01270 */
[----:B------:R-:W-:-:S03]  /*10a90*/  UMOV UR5, 0x400 ;  /* 0x0000040000057882 */ /* 0x000fc60000000000 */
[----:B------:R-:W-:Y:S02]  /*10aa0*/  USEL UR4, UR44, 0x1, UP0 ;  /* 0x000000012c047887 */ /* 0x000fe40008000000 */
[----:B------:R-:W-:Y:S02]  /*10ab0*/  UISETP.GT.U32.AND UP0, UPT, UR40, 0x1, UPT ;  /* 0x000000012800788c */ /* 0x000fe4000bf04070 */
[----:B------:R-:W-:-:S04]  /*10ac0*/  UIADD3 UR4, UR39, UR44, -UR4 ;  /* 0x0000002c27047290 */ /* 0x000fc8000fffe804 */
[----:B------:R-:W-:Y:S01]  /*10ad0*/  USHF.L.U32 UR4, UR4, 0x3, URZ ;  /* 0x0000000304047899 */ /* 0x000fe2000800063f */
[----:B------:R-:W-:-:S03]  /*10ae0*/  PLOP3.LUT P0, PT, PT, PT, UP0, 0x80, 0x0 ;  /* 0x000000000000781c */ /* 0x000fc60003f0f008 */
[----:B------:R-:W-:Y:S02]  /*10af0*/  ULOP3.LUT UR4, UR4, 0x8, URZ, 0xc0, !UPT ;  /* 0x0000000804047892 */ /* 0x000fe4000f8ec03f */
[----:B-1----:R-:W-:-:S04]  /*10b00*/  ULEA UR5, UR6, UR5, 0x18 ;  /* 0x0000000506057291 */ /* 0x002fc8000f8ec03f */
[----:B------:R-:W-:-:S04]  /*10b10*/  UIADD3 UR4, UR5, 0x10, UR4 ;  /* 0x0000001005047890 */ /* 0x000fc8000fffe004 */
[----:B------:R-:W-:-:S09]  /*10b20*/  UPRMT UR4, URZ, 0x654, UR4 ;  /* 0x000006543f047896 */ /* 0x000fd20008000004 */
[----:B------:R-:W-:Y:S01]  /*10b30*/  SYNCS.ARRIVE.TRANS64.RED.A1T0 RZ, [UR4], RZ ;  /* 0x000000ffffff79a7 */ /* 0x000fe20008100404 */
[----:B------:R-:W-:Y:S05]  /*10b40*/  @P0 BRA `(.L_x_26) ;  /* 0x0000000000040947 */ /* 0x000fea0003800000 */
[----:B------:R-:W-:Y:S01]  /*10b50*/  BPT.TRAP 0x1 ;  /* 0x000000040000795c */ /* 0x000fe20000300000 */
.L_x_26:
[----:B------:R-:W1:Y:S01]  /*10b60*/  S2R R5, SR_TID.X ;  /* 0x0000000000057919 */ /* 0x000e620000002100 */
[----:B------:R-:W-:Y:S02]  /*10b70*/  UIMAD UR42, UR42, 0x180, URZ ;  /* 0x000001802a2a78a4 */ /* 0x000fe4000f8e023f */
[----:B------:R-:W-:Y:S01]  /*10b80*/  USHF.R.S32.HI UR10, URZ, 0x1f, UR43 ;  /* 0x0000001f3f0a7899 */ /* 0x000fe2000801142b */
[----:B------:R-:W2:Y:S01]  /*10b90*/  S2R R0, SR_TID.X ;  /* 0x0000000000007919 */ /* 0x000ea20000002100 */
[----:B------:R-:W-:Y:S01]  /*10ba0*/  ULDC.64 UR8, c[0x0][0x5d0] ;  /* 0x0001740000087ab9 */ /* 0x000fe20000000a00 */
[----:B------:R-:W-:Y:S01]  /*10bb0*/  UIADD3 UR39, UR44, UR39, URZ ;  /* 0x000000272c277290 */ /* 0x000fe2000fffe03f */
[----:B------:R-:W-:Y:S01]  /*10bc0*/  IMAD.U32 R10, RZ, RZ, UR42 ;  /* 0x0000002aff0a7e24 */ /* 0x000fe2000f8e00ff */
[----:B------:R-:W-:Y:S02]  /*10bd0*/  UIMAD UR4, UR10, UR8, URZ ;  /* 0x000000080a0472a4 */ /* 0x000fe4000f8e023f */
[----:B------:R-:W-:Y:S01]  /*10be0*/  IMAD.U32 R6, RZ, RZ, UR8 ;  /* 0x00000008ff067e24 */ /* 0x000fe2000f8e00ff */
[----:B------:R-:W-:-:S02]  /*10bf0*/  UIMAD.WIDE UR6, UR41, 0x100, URZ ;  /* 0x00000100290678a5 */ /* 0x000fc4000f8e023f */
[----:B------:R-:W-:Y:S01]  /*10c00*/  UIMAD UR4, UR43, UR9, UR4 ;  /* 0x000000092b0472a4 */ /* 0x000fe2000f8e0204 */
[----:B------:R-:W-:Y:S01]  /*10c10*/  ULDC UR8, c[0x0][0x288] ;  /* 0x0000a20000087ab9 */ /* 0x000fe20000000800 */
[----:B------:R-:W-:Y:S02]  /*10c20*/  USHF.L.U32 UR41, UR41, 0x8, URZ ;  /* 0x0000000829297899 */ /* 0x000fe4000800063f */
[----:B------:R-:W-:Y:S01]  /*10c30*/  UISETP.GE.AND UP1, UPT, UR42, UR8, UPT ;  /* 0x000000082a00728c */ /* 0x000fe2000bf26270 */
[----:B------:R-:W-:Y:S01]  /*10c40*/  ULDC UR5, c[0x0][0x284] ;  /* 0x0000a10000057ab9 */ /* 0x000fe20000000800 */
[----:B------:R-:W-:Y:S02]  /*10c50*/  UISETP.GT.U32.AND UP0, UPT, UR39, 0x1, UPT ;  /* 0x000000012700788c */ /* 0x000fe4000bf04070 */
[----:B------:R-:W-:Y:S02]  /*10c60*/  UISETP.GE.OR UP1, UPT, UR41, UR5, UP1 ;  /* 0x000000052900728c */ /* 0x000fe40008f26670 */
[----:B------:R-:W-:-:S04]  /*10c70*/  UISETP.LT.U32.AND UP0, UPT, UR44, 0x2, UP0 ;  /* 0x000000022c00788c */ /* 0x000fc80008701070 */
[----:B------:R-:W-:Y:S01]  /*10c80*/  PLOP3.LUT P0, PT, PT, PT, UP1, 0x80, 0x0 ;  /* 0x000000000000781c */ /* 0x000fe20003f0f018 */
[C---:B-1----:R-:W-:Y:S01]  /*10c90*/  IMAD.SHL.U32 R11, R5.reuse, 0x2, RZ ;  /* 0x00000002050b7824 */ /* 0x042fe200078e00ff */
[----:B------:R-:W-:Y:S02]  /*10ca0*/  LOP3.LUT R4, R5, 0x60, RZ, 0xc0, !PT ;  /* 0x0000006005047812 */ /* 0x000fe400078ec0ff */
[----:B--2--5:R-:W-:Y:S02]  /*10cb0*/  SHF.R.U32.HI R3, RZ, 0x7, R0 ;  /* 0x00000007ff037819 */ /* 0x024fe40000011600 */
[----:B------:R-:W-:Y:S02]  /*10cc0*/  LOP3.LUT R10, R10, 0x6, R11, 0xf8, !PT ;  /* 0x000000060a0a7812 */ /* 0x000fe400078ef80b */
[----:B------:R-:W-:Y:S02]  /*10cd0*/  SHF.R.U32.HI R0, RZ, 0x2, R5 ;  /* 0x00000002ff007819 */ /* 0x000fe40000011605 */
[----:B------:R-:W-:-:S02]  /*10ce0*/  LOP3.LUT R3, R3, 0x1, RZ, 0xc0, !PT ;  /* 0x0000000103037812 */ /* 0x000fc400078ec0ff */
[--C-:B------:R-:W-:Y:S02]  /*10cf0*/  SHF.R.S32.HI R11, RZ, 0x1f, R10.reuse ;  /* 0x0000001fff0b7819 */ /* 0x100fe4000001140a */
[----:B------:R-:W-:Y:S02]  /*10d00*/  LOP3.LUT R0, R0, 0x7, RZ, 0xc0, !PT ;  /* 0x0000000700007812 */ /* 0x000fe400078ec0ff */
[----:B------:R-:W-:Y:S01]  /*10d10*/  SHF.L.U32 R23, R3, 0x6, RZ ;  /* 0x0000000603177819 */ /* 0x000fe200000006ff */
[----:B------:R-:W-:Y:S01]  /*10d20*/  IMAD.WIDE.U32 R6, R6, UR43, R10 ;  /* 0x0000002b06067c25 */ /* 0x000fe2000f8e000a */
[----:B------:R-:W-:Y:S02]  /*10d30*/  SHF.R.U32.HI R4, RZ, 0x1, R4 ;  /* 0x00000001ff047819 */ /* 0x000fe40000011604 */
[--C-:B------:R-:W-:Y:S01]  /*10d40*/  LOP3.LUT R23, R23, 0x40, R0.reuse, 0xe2, !PT ;  /* 0x0000004017177812 */ /* 0x100fe200078ee200 */
[----:B------:R-:W-:Y:S01]  /*10d50*/  VIADD R7, R7, UR4 ;  /* 0x0000000407077c36 */ /* 0x000fe20008000000 */
[----:B------:R-:W-:Y:S01]  /*10d60*/  IADD3 R0, RZ, -R4, -R0 ;  /* 0x80000004ff007210 */ /* 0x000fe20007ffe800 */
[----:B------:R-:W-:Y:S01]  /*10d70*/  USHF.R.U32.HI UR4, URZ, 0x1, UR39 ;  /* 0x000000013f047899 */ /* 0x000fe20008011627 */
[----:B------:R-:W-:Y:S01]  /*10d80*/  LOP3.LUT R23, R23, UR6, R4, 0xfe, !PT ;  /* 0x0000000617177c12 */ /* 0x000fe2000f8efe04 */
[----:B------:R-:W-:Y:S01]  /*10d90*/  IMAD.MOV.U32 R4, RZ, RZ, -0x2 ;  /* 0xfffffffeff047424 */ /* 0x000fe200078e00ff */
[----:B------:R-:W-:Y:S01]  /*10da0*/  ULOP3.LUT UR39, UR39, 0x1, URZ, 0xc0, !UPT ;  /* 0x0000000127277892 */ /* 0x000fe2000f8ec03f */
[----:B------:R-:W-:Y:S01]  /*10db0*/  IMAD R0, R3, -0x40, R0 ;  /* 0xffffffc003007824 */ /* 0x000fe200078e0200 */
[----:B------:R-:W-:Y:S01]  /*10dc0*/  ULOP3.LUT UR4, UR4, 0x1, URZ, 0xc0, !UPT ;  /* 0x0000000104047892 */ /* 0x000fe2000f8ec03f */
[----:B------:R-:W-:Y:S01]  /*10dd0*/  IMAD.U32 R3, RZ, RZ, UR5 ;  /* 0x00000005ff037e24 */ /* 0x000fe2000f8e00ff */
[----:B------:R-:W-:-:S02]  /*10de0*/  USEL UR5, URZ, 0x1, !UP0 ;  /* 0x000000013f057887 */ /* 0x000fc4000c000000 */
[----:B------:R-:W-:Y:S02]  /*10df0*/  UISETP.NE.U32.AND UP2, UPT, UR4, 0x1, UPT ;  /* 0x000000010400788c */ /* 0x000fe4000bf45070 */
[----:B------:R-:W-:Y:S01]  /*10e00*/  IADD3 R0, R3, -UR41, R0 ;  /* 0x8000002903007c10 */ /* 0x000fe2000fffe000 */
[----:B------:R-:W-:Y:S01]  /*10e10*/  UMOV UR41, 0xffffffff ;  /* 0xffffffff00297882 */ /* 0x000fe20000000000 */
[----:B------:R-:W-:Y:S01]  /*10e20*/  LOP3.LUT R3, R5, 0x3, RZ, 0xc0, !PT ;  /* 0x0000000305037812 */ /* 0x000fe200078ec0ff */
[----:B------:R-:W-:-:S04]  /*10e30*/  UISETP.GT.U32.AND UP2, UPT, UR44, 0x1, !UP2 ;  /* 0x000000012c00788c */ /* 0x000fc8000d744070 */
[----:B------:R-:W-:Y:S01]  /*10e40*/  IMAD R3, R3, R4, UR8 ;  /* 0x0000000803037e24 */ /* 0x000fe2000f8e0204 */
[----:B------:R-:W-:-:S04]  /*10e50*/  USEL UR4, URZ, 0x1, !UP2 ;  /* 0x000000013f047887 */ /* 0x000fc8000d000000 */
[----:B------:R-:W-:Y:S01]  /*10e60*/  ULOP3.LUT UR38, UR4, UR38, UR5, 0x96, !UPT ;  /* 0x0000002604267292 */ /* 0x000fe2000f8e9605 */
[----:B------:R-:W-:Y:S01]  /*10e70*/  IADD3 R3, R3, -UR42, RZ ;  /* 0x8000002a03037c10 */ /* 0x000fe2000fffe0ff */
[----:B------:R-:W-:Y:S10]  /*10e80*/  @P0 BRA `(.L_x_28) ;  /* 0x0000019800540947 */ /* 0x000ff40003800000 */
[----:B------:R-:W-:Y:S01]  /*10e90*/  FSETP.NEU.AND P0, PT, R16, RZ, PT ;  /* 0x000000ff1000720b */ /* 0x000fe20003f0d000 */
[----:B------:R-:W-:Y:S01]  /*10ea0*/  ULDC.64 UR8, c[0x0][0x5c8] ;  /* 0x0001720000087ab9 */ /* 0x000fe20000000a00 */
[----:B------:R-:W-:Y:S01]  /*10eb0*/  ISETP.GT.AND P5, PT, R3, RZ, PT ;  /* 0x000000ff0300720c */ /* 0x000fe20003fa4270 */
[----:B------:R-:W-:Y:S01]  /*10ec0*/  UIMAD UR4, UR7, UR8, URZ ;  /* 0x00000008070472a4 */ /* 0x000fe2000f8e023f */
[----:B------:R-:W-:Y:S01]  /*10ed0*/  IMAD.U32 R14, RZ, RZ, UR9 ;  /* 0x00000009ff0e7e24 */ /* 0x000fe2000f8e00ff */
[----:B------:R-:W-:Y:S01]  /*10ee0*/  BSSY B0, `(.L_x_28) ;  /* 0x000198f000007945 */ /* 0x000fe20003800000 */
[----:B------:R-:W-:Y:S01]  /*10ef0*/  IMAD.WIDE.U32 R6, R23, UR8, R6 ;  /* 0x0000000817067c25 */ /* 0x000fe2000f8e0006 */
[----:B------:R-:W-:-:S03]  /*10f00*/  ISETP.GT.AND P1, PT, R0, RZ, P5 ;  /* 0x000000ff0000720c */ /* 0x000fc60002f24270 */
[----:B------:R-:W-:-:S04]  /*10f10*/  IMAD R14, R23, R14, UR4 ;  /* 0x00000004170e7e24 */ /* 0x000fc8000f8e020e */
[----:B------:R-:W-:Y:S01]  /*10f20*/  IMAD.IADD R14, R7, 0x1, R14 ;  /* 0x00000001070e7824 */ /* 0x000fe200078e020e */
[----:B------:R-:W-:Y:S06]  /*10f30*/  @!P0 BRA `(.L_x_29) ;  /* 0x0000011800cc8947 */ /* 0x000fec0003800000 */
[----:B------:R-:W1:Y:S01]  /*10f40*/  LDC.64 R8, c[0x0][0x5b0] ;  /* 0x00016c00ff087b82 */ /* 0x000e620000000a00 */
[----:B------:R-:W2:Y:S07]  /*10f50*/  LDL.LU R15, [R1+0x180] ;  /* 0x00018000010f7983 */ /* 0x000eae0000300800 */
[----:B0-----:R-:W0:Y:S08]  /*10f60*/  LDC.64 R216, c[0x0][0x5b8] ;  /* 0x00016e00ffd87b82 */ /* 0x001e300000000a00 */
[----:B------:R-:W3:Y:S01]  /*10f70*/  LDC.64 R18, c[0x0][0x5a8] ;  /* 0x00016a00ff127b82 */ /* 0x000ee20000000a00 */
[----:B-1----:R-:W-:Y:S01]  /*10f80*/  R2UR UR4, R8 ;  /* 0x00000000080472ca */ /* 0x002fe200000e0000 */
[----:B0-----:R-:W-:-:S02]  /*10f90*/  IMAD R224, R216, UR10, RZ ;  /* 0x0000000ad8e07c24 */ /* 0x001fc4000f8e02ff */
[----:B------:R-:W-:-:S10]  /*10fa0*/  IMAD.WIDE.U32 R218, R216, UR43, R10 ;  /* 0x0000002bd8da7c25 */ /* 0x000fd4000f8e000a */
[----:B------:R-:W-:Y:S01]  /*10fb0*/  UIMAD UR4, UR7, UR4, URZ ;  /* 0x00000004070472a4 */ /* 0x000fe2000f8e023f */
[----:B------:R-:W-:Y:S02]  /*10fc0*/  IMAD R224, R217, UR43, R224 ;  /* 0x0000002bd9e07c24 */ /* 0x000fe4000f8e02e0 */
[----:B------:R-:W-:Y:S02]  /*10fd0*/  IMAD.MOV.U32 R20, RZ, RZ, R218 ;  /* 0x000000ffff147224 */ /* 0x000fe400078e00da */
[----:B------:R-:W-:Y:S02]  /*10fe0*/  IMAD.IADD R21, R219, 0x1, R224 ;  /* 0x00000001db157824 */ /* 0x000fe400078e02e0 */
[C---:B------:R-:W-:Y:S01]  /*10ff0*/  IMAD R222, R23.reuse, R9, UR4 ;  /* 0x0000000417de7e24 */ /* 0x040fe2000f8e0209 */
[----:B------:R-:W-:Y:S01]  /*11000*/  ULDC.64 UR4, c[0x0][0x5c0] ;  /* 0x0001700000047ab9 */ /* 0x000fe20000000a00 */
[----:B------:R-:W-:-:S04]  /*11010*/  IMAD.WIDE.U32 R4, R23, R8, R20 ;  /* 0x0000000817047225 */ /* 0x000fc800078e0014 */
[----:B------:R-:W-:Y:S01]  /*11020*/  IMAD.IADD R5, R5, 0x1, R222 ;  /* 0x0000000105057824 */ /* 0x000fe200078e02de */
[----:B---3--:R-:W-:-:S04]  /*11030*/  LEA R12, P0, R4, R18, 0x1 ;  /* 0x00000012040c7211 */ /* 0x008fc800078008ff */
[----:B------:R-:W-:-:S05]  /*11040*/  LEA.HI.X R13, R4, R19, R5, 0x1, P0 ;  /* 0x00000013040d7211 */ /* 0x000fca00000f0c05 */
[----:B------:R-:W3:Y:S01]  /*11050*/  @P1 LDG.E.LTC128B.U16 R217, desc[UR36][R12.64] ;  /* 0x000000240cd91981 */ /* 0x000ee2000c1e1520 */
[----:B------:R-:W-:Y:S01]  /*11060*/  ISETP.GT.AND P3, PT, R3, 0x1, PT ;  /* 0x000000010300780c */ /* 0x000fe20003f64270 */
[----:B------:R-:W-:Y:S01]  /*11070*/  BSSY B1, `(.L_x_30) ;  /* 0x0000013000017945 */ /* 0x000fe20003800000 */
[----:B------:R-:W-:-:S11]  /*11080*/  LOP3.LUT R17, R17, 0xfffffffd, RZ, 0xc0, !PT ;  /* 0xfffffffd11117812 */ /* 0x000fd600078ec0ff */
[----:B------:R-:W-:Y:S01]  /*11090*/  @P3 LOP3.LUT R17, R17, 0x2, RZ, 0xfc, !PT ;  /* 0x0000000211113812 */ /* 0x000fe200078efcff */
[----:B---3--:R-:W-:-:S05]  /*110a0*/  HADD2.F32 R4, -RZ, R217.H0_H0 ;  /* 0x200000d9ff047230 */ /* 0x008fca0000004100 */
[----:B------:R-:W-:-:S04]  /*110b0*/  FMUL R4, R4, R16 ;  /* 0x0000001004047220 */ /* 0x000fc80000400000 */
[----:B--2---:R-:W-:Y:S01]  /*110c0*/  FFMA R7, R15, R2, R4 ;  /* 0x000000020f077223 */ /* 0x004fe20000000004 */
[----:B------:R-:W-:-:S04]  /*110d0*/  LEA R4, P0, R6, UR4, 0x1 ;  /* 0x0000000406047c11 */ /* 0x000fc8000f8008ff */
[----:B------:R-:W-:Y:S02]  /*110e0*/  LEA.HI.X R5, R6, UR5, R14, 0x1, P0 ;  /* 0x0000000506057c11 */ /* 0x000fe400080f0c0e */
[----:B------:R-:W-:-:S05]  /*110f0*/  F2FP.F16.F32.PACK_AB R6, RZ, R7 ;  /* 0x00000007ff06723e */ /* 0x000fca00000000ff */
[----:B------:R0:W-:Y:S02]  /*11100*/  @P1 STG.E.U16 desc[UR36][R4.64], R6 ;  /* 0x0000000604001986 */ /* 0x0001e4000c101524 */
[----:B0-----:R-:W-:-:S04]  /*11110*/  IMAD.WIDE.U32 R6, R23, R8, R10 ;  /* 0x0000000817067225 */ /* 0x001fc800078e000a */
[----:B------:R-:W-:Y:S02]  /*11120*/  IMAD.IADD R7, R222, 0x1, R7 ;  /* 0x00000001de077824 */ /* 0x000fe400078e0207 */
[----:B------:R-:W-:-:S05]  /*11130*/  IMAD.WIDE.U32 R6, R216, UR43, R6 ;  /* 0x0000002bd8067c25 */ /* 0x000fca000f8e0006 */
[----:B------:R-:W-:Y:S02]  /*11140*/  IADD3 R7, R224, R7, RZ ;  /* 0x00000007e0077210 */ /* 0x000fe40007ffe0ff */
[----:B------:R-:W-:-:S04]  /*11150*/  LEA R14, P0, R6, R18, 0x1 ;  /* 0x00000012060e7211 */ /* 0x000fc800078008ff */
[----:B------:R-:W-:Y:S02]  /*11160*/  LEA.HI.X R15, R6, R19, R7, 0x1, P0 ;  /* 0x00000013060f7211 */ /* 0x000fe400000f0c07 */
[----:B------:R-:W-:-:S13]  /*11170*/  ISETP.GT.AND P0, PT, R0, RZ, P3 ;  /* 0x000000ff0000720c */ /* 0x000fda0001f04270 */
[----:B------:R-:W-:Y:S05]  /*11180*/  @!P0 BRA `(.L_x_31) ;  /* 0x0000000000048947 */ /* 0x000fea0003800000 */
[----:B------:R0:W5:Y:S02]  /*11190*/  LDG.E.LTC128B.U16 R217, desc[UR36][R14.64+0x2] ;  /* 0x000002240ed97981 */ /* 0x000164000c1e1520 */
.L_x_31:
[----:B------:R-:W-:Y:S05]  /*111a0*/  BSYNC B1 ;  /* 0x0000000000017941 */ /* 0x000fea0003800000 */
.L_x_30:
[----:B------:R-:W2:Y:S01]  /*111b0*/  LDL.LU R7, [R1+0x184] ;  /* 0x0001840001077983 */ /* 0x000ea20000300800 */
[----:B-----5:R-:W-:Y:S01]  /*111c0*/  HADD2.F32 R6, -RZ, R217.H0_H0 ;  /* 0x200000d9ff067230 */ /* 0x020fe20000004100 */
[C---:B------:R-:W-:Y:S01]  /*111d0*/  SHF.L.U64.HI R221, R8.reuse, 0x3, R9 ;  /* 0x0000000308dd7819 */ /* 0x040fe20000010209 */
[----:B------:R-:W-:Y:S01]  /*111e0*/  IMAD.SHL.U32 R220, R8, 0x8, RZ ;  /* 0x0000000808dc7824 */ /* 0x000fe200078e00ff */
[----:B------:R-:W3:Y:S02]  /*111f0*/  LDL.LU R223, [R1+0x188] ;  /* 0x0001880001df7983 */ /* 0x000ee40000300800 */
[----:B------:R-:W-:-:S04]  /*11200*/  FMUL R6, R6, R16 ;  /* 0x0000001006067220 */ /* 0x000fc80000400000 */
[----:B--2---:R-:W-:-:S05]  /*11210*/  FFMA R6, R7, R2, R6 ;  /* 0x0000000207067223 */ /* 0x004fca0000000006 */
[----:B------:R-:W-:-:S05]  /*11220*/  F2FP.F16.F32.PACK_AB R6, RZ, R6 ;  /* 0x00000006ff06723e */ /* 0x000fca00000000ff */
[----:B------:R1:W-:Y:S01]  /*11230*/  @P0 STG.E.U16 desc[UR36][R4.64+0x2], R6 ;  /* 0x0000020604000986 */ /* 0x0003e2000c101524 */
[----:B------:R-:W-:Y:S01]  /*11240*/  ISETP.GT.AND P0, PT, R0, 0x8, P5 ;  /* 0x000000080000780c */ /* 0x000fe20002f04270 */
[----:B-1----:R-:W-:-:S04]  /*11250*/  IMAD.WIDE.U32 R6, R23, R8, R220 ;  /* 0x0000000817067225 */ /* 0x002fc800078e00dc */
[----:B------:R-:W-:Y:S01]  /*11260*/  IMAD.IADD R222, R222, 0x1, R7 ;  /* 0x00000001dede7824 */ /* 0x000fe200078e0207 */
[----:B------:R-:W-:-:S05]  /*11270*/  IADD3 R7, P1, R218, R6, RZ ;  /* 0x00000006da077210 */ /* 0x000fca0007f3e0ff */
[----:B------:R-:W-:Y:S01]  /*11280*/  IMAD.X R13, R222, 0x1, R21, P1 ;  /* 0x00000001de0d7824 */ /* 0x000fe200008e0615 */
[----:B------:R-:W-:-:S04]  /*11290*/  LEA R12, P1, R7, R18, 0x1 ;  /* 0x00000012070c7211 */ /* 0x000fc800078208ff */
[----:B------:R-:W-:-:S05]  /*112a0*/  LEA.HI.X R13, R7, R19, R13, 0x1, P1 ;  /* 0x00000013070d7211 */ /* 0x000fca00008f0c0d */
[----:B------:R1:W2:Y:S01]  /*112b0*/  @P0 LDG.E.LTC128B.U16 R217, desc[UR36][R12.64] ;  /* 0x000000240cd90981 */ /* 0x0002a2000c1e1520 */
[----:B------:R-:W-:Y:S01]  /*112c0*/  IADD3 R6, P1, R10, R6, RZ ;  /* 0x000000060a067210 */ /* 0x000fe20007f3e0ff */
[----:B------:R-:W-:Y:S04]  /*112d0*/  BSSY B1, `(.L_x_32) ;  /* 0x0000016000017945 */ /* 0x000fe80003800000 */
[----:B------:R-:W-:Y:S02]  /*112e0*/  IMAD.X R7, R11, 0x1, R222, P1 ;  /* 0x000000010b077824 */ /* 0x000fe400008e06de */
[----:B------:R-:W-:Y:S02]  /*112f0*/  IMAD.U32 R222, RZ, RZ, UR9 ;  /* 0x00000009ffde7e24 */ /* 0x000fe4000f8e00ff */
[----:B------:R-:W-:-:S04]  /*11300*/  IMAD.WIDE.U32 R6, R216, UR43, R6 ;  /* 0x0000002bd8067c25 */ /* 0x000fc8000f8e0006 */
[----:B------:R-:W-:Y:S01]  /*11310*/  IMAD.IADD R7, R224, 0x1, R7 ;  /* 0x00000001e0077824 */ /* 0x000fe200078e0207 */
[----:B-1----:R-:W-:-:S04]  /*11320*/  LEA R12, P1, R6, R18, 0x1 ;  /* 0x00000012060c7211 */ /* 0x002fc800078208ff */
[----:B------:R-:W-:Y:S01]  /*11330*/  LEA.HI.X R13, R6, R19, R7, 0x1, P1 ;  /* 0x00000013060d7211 */ /* 0x000fe200008f0c07 */
[----:B------:R-:W-:Y:S01]  /*11340*/  IMAD.U32 R6, RZ, RZ, UR8 ;  /* 0x00000008ff067e24 */ /* 0x000fe2000f8e00ff */
[----:B------:R-:W-:-:S03]  /*11350*/  ISETP.GT.AND P1, PT, R0, 0x8, P3 ;  /* 0x000000080000780c */ /* 0x000fc60001f24270 */
[----:B------:R-:W-:-:S05]  /*11360*/  IMAD.SHL.U32 R229, R6, 0x10, RZ ;  /* 0x0000001006e57824 */ /* 0x000fca00078e00ff */
[----:B------:R-:W-:Y:S01]  /*11370*/  IADD3 R6, P2, R229, R4, RZ ;  /* 0x00000004e5067210 */ /* 0x000fe20007f5e0ff */
[----:B--2---:R-:W-:-:S05]  /*11380*/  HADD2.F32 R7, -RZ, R217.H0_H0 ;  /* 0x200000d9ff077230 */ /* 0x004fca0000004100 */
[----:B------:R-:W-:-:S04]  /*11390*/  FMUL R7, R7, R16 ;  /* 0x0000001007077220 */ /* 0x000fc80000400000 */
[----:B---3--:R-:W-:Y:S01]  /*113a0*/  FFMA R7, R223, R2, R7 ;  /* 0x00000002df077223 */ /* 0x008fe20000000007 */
[----:B------:R-:W-:-:S04]  /*113b0*/  MOV R223, UR8 ;  /* 0x0000000800df7c02 */ /* 0x000fc80008000f00 */
[----:B------:R-:W-:Y:S02]  /*113c0*/  SHF.L.U64.HI R228, R223, 0x4, R222 ;  /* 0x00000004dfe47819 */ /* 0x000fe400000102de */
[----:B------:R-:W-:-:S04]  /*113d0*/  F2FP.F16.F32.PACK_AB R7, RZ, R7 ;  /* 0x00000007ff07723e */ /* 0x000fc800000000ff */
[----:B------:R-:W-:Y:S01]  /*113e0*/  PRMT R222, R7, 0x7610, R222 ;  /* 0x0000761007de7816 */ /* 0x000fe200000000de */
[----:B------:R-:W-:-:S05]  /*113f0*/  IMAD.X R7, R228, 0x1, R5, P2 ;  /* 0x00000001e4077824 */ /* 0x000fca00010e0605 */
[----:B------:R1:W-:Y:S01]  /*11400*/  @P0 STG.E.U16 desc[UR36][R6.64], R222 ;  /* 0x000000de06000986 */ /* 0x0003e2000c101524 */
[----:B------:R-:W-:Y:S05]  /*11410*/  @!P1 BRA `(.L_x_33) ;  /* 0x0000000000049947 */ /* 0x000fea0003800000 */
[----:B------:R2:W5:Y:S02]  /*11420*/  LDG.E.LTC128B.U16 R217, desc[UR36][R12.64+0x2] ;  /* 0x000002240cd97981 */ /* 0x000564000c1e1520 */
.L_x_33:
[----:B------:R-:W-:Y:S05]  /*11430*/  BSYNC B1 ;  /* 0x0000000000017941 */ /* 0x000fea0003800000 */
.L_x_32:
[----:B------:R-:W3:Y:S01]  /*11440*/  LDL.LU R223, [R1+0x18c] ;  /* 0x00018c0001df7983 */ /* 0x000ee20000300800 */
[----:B-1---5:R-:W-:Y:S01]  /*11450*/  HADD2.F32 R222, -RZ, R217.H0_H0 ;  /* 0x200000d9ffde7230 */ /* 0x022fe20000004100 */
[----:B------:R-:W-:Y:S01]  /*11460*/  ISETP.GT.AND P3, PT, R3, 0x8, PT ;  /* 0x000000080300780c */ /* 0x000fe20003f64270 */
[----:B------:R-:W-:Y:S01]  /*11470*/  BSSY B1, `(.L_x_34) ;  /* 0x000000a000017945 */ /* 0x000fe20003800000 */
[----:B------:R-:W-:Y:S02]  /*11480*/  LOP3.LUT R17, R17, 0xfffffffb, RZ, 0xc0, !PT ;  /* 0xfffffffb11117812 */ /* 0x000fe400078ec0ff */
[----:B------:R-:W-:Y:S01]  /*11490*/  FMUL R222, R222, R16 ;  /* 0x00000010dede7220 */ /* 0x000fe20000400000 */
[----:B------:R-:W-:-:S08]  /*114a0*/  ISETP.GT.AND P0, PT, R0, RZ, P3 ;  /* 0x000000ff0000720c */ /* 0x000fd00001f04270 */
[----:B------:R-:W-:Y:S01]  /*114b0*/  @P3 LOP3.LUT R17, R17, 0x4, RZ, 0xfc, !PT ;  /* 0x0000000411113812 */ /* 0x000fe200078efcff */
[----:B---3--:R-:W-:-:S05]  /*114c0*/  FFMA R222, R223, R2, R222 ;  /* 0x00000002dfde7223 */ /* 0x008fca00000000de */
[----:B------:R-:W-:-:S05]  /*114d0*/  F2FP.F16.F32.PACK_AB R222, RZ, R222 ;  /* 0x000000deffde723e */ /* 0x000fca00000000ff */
[----:B------:R1:W-:Y:S01]  /*114e0*/  @P1 STG.E.U16 desc[UR36][R6.64+0x2], R222 ;  /* 0x000002de06001986 */ /* 0x0003e2000c101524 */
[----:B------:R-:W-:Y:S05]  /*114f0*/  @!P0 BRA `(.L_x_35) ;  /* 0x0000000000048947 */ /* 0x000fea0003800000 */
[----:B------:R3:W5:Y:S02]  /*11500*/  LDG.E.LTC128B.U16 R217, desc[UR36][R14.64+0x10] ;  /* 0x000010240ed97981 */ /* 0x000764000c1e1520 */
.L_x_35:
[----:B------:R-:W-:Y:S05]  /*11510*/  BSYNC B1 ;  /* 0x0000000000017941 */ /* 0x000fea0003800000 */
.L_x_34:
[----:B------:R-:W4:Y:S01]  /*11520*/  LDL.LU R223, [R1+0x190] ;  /* 0x0001900001df7983 */ /* 0x000f220000300800 */
[----:B-1---5:R-:W-:Y:S01]  /*11530*/  HADD2.F32 R222, -RZ, R217.H0_H0 ;  /* 0x200000d9ffde7230 */ /* 0x022fe20000004100 */
[----:B------:R-:W-:Y:S01]  /*11540*/  ISETP.GT.AND P2, PT, R3, 0x9, PT ;  /* 0x000000090300780c */ /* 0x000fe20003f44270 */
[----:B------:R-:W-:Y:S01]  /*11550*/  BSSY B1, `(.L_x_36) ;  /* 0x000000a000017945 */ /* 0x000fe20003800000 */
[----:B------:R-:W-:Y:S02]  /*11560*/  LOP3.LUT R17, R17, 0xfffffff7, RZ, 0xc0, !PT ;  /* 0xfffffff711117812 */ /* 0x000fe400078ec0ff */
[----:B------:R-:W-:Y:S01]  /*11570*/  FMUL R222, R222, R16 ;  /* 0x00000010dede7220 */ /* 0x000fe20000400000 */
[----:B------:R-:W-:-:S08]  /*11580*/  ISETP.GT.AND P1, PT, R0, RZ, P2 ;  /* 0x000000ff0000720c */ /* 0x000fd00001724270 */
[----:B------:R-:W-:Y:S01]  /*11590*/  @P2 LOP3.LUT R17, R17, 0x8, RZ, 0xfc, !PT ;  /* 0x0000000811112812 */ /* 0x000fe200078efcff */
[----:B----4-:R-:W-:-:S05]  /*115a0*/  FFMA R222, R223, R2, R222 ;  /* 0x00000002dfde7223 */ /* 0x010fca00000000de */
[----:B------:R-:W-:-:S05]  /*115b0*/  F2FP.F16.F32.PACK_AB R222, RZ, R222 ;  /* 0x000000deffde723e */ /* 0x000fca00000000ff */
[----:B------:R1:W-:Y:S01]  /*115c0*/  @P0 STG.E.U16 desc[UR36][R4.64+0x10], R222 ;  /* 0x000010de04000986 */ /* 0x0003e2000c101524 */
[----:B------:R-:W-:Y:S05]  /*115d0*/  @!P1 BRA `(.L_x_37) ;  /* 0x0000000000049947 */ /* 0x000fea0003800000 */
[----:B------:R4:W5:Y:S02]  /*115e0*/  LDG.E.LTC128B.U16 R217, desc[UR36][R14.64+0x12] ;  /* 0x000012240ed97981 */ /* 0x000964000c1e1520 */
.L_x_37:
[----:B------:R-:W-:Y:S05]  /*115f0*/  BSYNC B1 ;  /* 0x0000000000017941 */ /* 0x000fea0003800000 */
.L_x_36:
[----:B------:R-:W2:Y:S01]  /*11600*/  LDL.LU R223, [R1+0x194] ;  /* 0x0001940001df7983 */ /* 0x000ea20000300800 */
[----:B-1---5:R-:W-:Y:S01]  /*11610*/  HADD2.F32 R222, -RZ, R217.H0_H0 ;  /* 0x200000d9ffde7230 */ /* 0x022fe20000004100 */
[----:B------:R-:W-:Y:S01]  /*11620*/  ISETP.GT.AND P0, PT, R0, 0x8, P3 ;  /* 0x000000080000780c */ /* 0x000fe20001f04270 */
[----:B------:R-:W-:Y:S03]  /*11630*/  BSSY B1, `(.L_x_38) ;  /* 0x0000007000017945 */ /* 0x000fe60003800000 */
[----:B------:R-:W-:-:S04]  /*11640*/  FMUL R222, R222, R16 ;  /* 0x00000010dede7220 */ /* 0x000fc80000400000 */
[----:B--2---:R-:W-:-:S05]  /*11650*/  FFMA R222, R223, R2, R222 ;  /* 0x00000002dfde7223 */ /* 0x004fca00000000de */
[----:B------:R-:W-:-:S05]  /*11660*/  F2FP.F16.F32.PACK_AB R222, RZ, R222 ;  /* 0x000000deffde723e */ /* 0x000fca00000000ff */
[----:B------:R1:W-:Y:S01]  /*11670*/  @P1 STG.E.U16 desc[UR36][R4.64+0x12], R222 ;  /* 0x000012de04001986 */ /* 0x0003e2000c101524 */
[----:B------:R-:W-:Y:S05]  /*11680*/  @!P0 BRA `(.L_x_39) ;  /* 0x0000000000048947 */ /* 0x000fea0003800000 */
[----:B------:R2:W5:Y:S02]  /*11690*/  LDG.E.LTC128B.U16 R217, desc[UR36][R12.64+0x10] ;  /* 0x000010240cd97981 */ /* 0x000564000c1e1520 */
.L_x_39:
[----:B------:R-:W-:Y:S05]  /*116a0*/  BSYNC B1 ;  /* 0x0000000000017941 */ /* 0x000fea0003800000 */
.L_x_38:
[----:B------:R-:W3:Y:S01]  /*116b0*/  LDL.LU R223, [R1+0x198] ;  /* 0x0001980001df7983 */ /* 0x000ee20000300800 */
[----:B-1---5:R-:W-:Y:S01]  /*116c0*/  HADD2.F32 R222, -RZ, R217.H0_H0 ;  /* 0x200000d9ffde7230 */ /* 0x022fe20000004100 */
[----:B------:R-:W-:Y:S01]  /*116d0*/  ISETP.GT.AND P1, PT, R0, 0x8, P2 ;  /* 0x000000080000780c */ /* 0x000fe20001724270 */
[----:B------:R-:W-:Y:S03]  /*116e0*/  BSSY B1, `(.L_x_40) ;  /* 0x0000007000017945 */ /* 0x000fe60003800000 */
[----:B------:R-:W-:-:S04]  /*116f0*/  FMUL R222, R222, R16 ;  /* 0x00000010dede7220 */ /* 0x000fc80000400000 */
[----:B---3--:R-:W-:-:S05]  /*11700*/  FFMA R222, R223, R2, R222 ;  /* 0x00000002dfde7223 */ /* 0x008fca00000000de */
[----:B------:R-:W-:-:S05]  /*11710*/  F2FP.F16.F32.PACK_AB R222, RZ, R222 ;  /* 0x000000deffde723e */ /* 0x000fca00000000ff */
[----:B------:R1:W-:Y:S01]  /*11720*/  @P0 STG.E.U16 desc[UR36][R6.64+0x10], R222 ;  /* 0x000010de06000986 */ /* 0x0003e2000c101524 */
[----:B------:R-:W-:Y:S05]  /*11730*/  @!P1 BRA `(.L_x_41) ;  /* 0x0000000000049947 */ /* 0x000fea0003800000 */
[----:B------:R3:W5:Y:S02]  /*11740*/  LDG.E.LTC128B.U16 R217, desc[UR36][R12.64+0x12] ;  /* 0x000012240cd97981 */ /* 0x000764000c1e1520 */
.L_x_41:
[----:B------:R-:W-:Y:S05]  /*11750*/  BSYNC B1 ;  /* 0x0000000000017941 */ /* 0x000fea0003800000 */
.L_x_40:
[----:B------:R-:W2:Y:S01]  /*11760*/  LDL.LU R223, [R1+0x19c] ;  /* 0x00019c0001df7983 */ /* 0x000ea20000300800 */
[----:B-1---5:R-:W-:Y:S01]  /*11770*/  HADD2.F32 R222, -RZ, R217.H0_H0 ;  /* 0x200000d9ffde7230 */ /* 0x022fe20000004100 */
[----:B------:R-:W-:Y:S01]  /*11780*/  ISETP.GT.AND P2, PT, R3, 0x10, PT ;  /* 0x000000100300780c */ /* 0x000fe20003f44270 */
[----:B------:R-:W-:Y:S01]  /*11790*/  BSSY B1, `(.L_x_42) ;  /* 0x000000a000017945 */ /* 0x000fe20003800000 */
[----:B------:R-:W-:Y:S02]  /*117a0*/  LOP3.LUT R17, R17, 0xffffffef, RZ, 0xc0, !PT ;  /* 0xffffffef11117812 */ /* 0x000fe400078ec0ff */
[----:B------:R-:W-:Y:S01]  /*117b0*/  FMUL R222, R222, R16 ;  /* 0x00000010dede7220 */ /* 0x000fe20000400000 */
[----:B------:R-:W-:-:S08]  /*117c0*/  ISETP.GT.AND P0, PT, R0, RZ, P2 ;  /* 0x000000ff0000720c */ /* 0x000fd00001704270 */
[----:B------:R-:W-:Y:S01]  /*117d0*/  @P2 LOP3.LUT R17, R17, 0x10, RZ, 0xfc, !PT ;  /* 0x0000001011112812 */ /* 0x000fe200078efcff */
[----:B--2---:R-:W-:-:S05]  /*117e0*/  FFMA R222, R223, R2, R222 ;  /* 0x00000002dfde7223 */ /* 0x004fca00000000de */
[----:B------:R-:W-:-:S05]  /*117f0*/  F2FP.F16.F32.PACK_AB R222, RZ, R222 ;  /* 0x000000deffde723e */ /* 0x000fca00000000ff */
[----:B------:R1:W-:Y:S01]  /*11800*/  @P1 STG.E.U16 desc[UR36][R6.64+0x12], R222 ;  /* 0x000012de06001986 */ /* 0x0003e2000c101524 */
[----:B------:R-:W-:Y:S05]  /*11810*/  @!P0 BRA `(.L_x_43) ;  /* 0x0000000000048947 */ /* 0x000fea0003800000 */
[----:B------:R2:W5:Y:S02]  /*11820*/  LDG.E.LTC128B.U16 R217, desc[UR36][R14.64+0x20] ;  /* 0x000020240ed97981 */ /* 0x000564000c1e1520 */
.L_x_43:
[----:B------:R-:W-:Y:S05]  /*11830*/  BSYNC B1 ;  /* 0x0000000000017941 */ /* 0x000fea0003800000 */
.L_x_42:
[----:B------:R-:W3:Y:S01]  /*11840*/  LDL.LU R223, [R1+0x1a0] ;  /* 0x0001a00001df7983 */ /* 0x000ee20000300800 */
[----:B-1---5:R-:W-:Y:S01]  /*11850*/  HADD2.F32 R222, -RZ, R217.H0_H0 ;  /* 0x200000d9ffde7230 */ /* 0x022fe20000004100 */
[----:B------:R-:W-:Y:S01]  /*11860*/  ISETP.GT.AND P1, PT, R3, 0x11, PT ;  /* 0x000000110300780c */ /* 0x000fe20003f24270 */
[----:B------:R-:W-:Y:S01]  /*11870*/  BSSY B1, `(.L_x_44) ;  /* 0x000000a000017945 */ /* 0x000fe20003800000 */
[----:B------:R-:W-:Y:S02]  /*11880*/  LOP3.LUT R22, R22, 0xfffffbff, RZ, 0xc0, !PT ;  /* 0xfffffbff16167812 */ /* 0x000fe400078ec0ff */
[----:B------:R-:W-:-:S09]  /*11890*/  FMUL R222, R222, R16 ;  /* 0x00000010dede7220 */ /* 0x000fd20000400000 */
[----:B------:R-:W-:Y:S01]  /*118a0*/  @P1 LOP3.LUT R22, R22, 0x400, RZ, 0xfc, !PT ;  /* 0x0000040016161812 */ /* 0x000fe200078efcff */
[----:B---3--:R-:W-:-:S05]  /*118b0*/  FFMA R222, R223, R2, R222 ;  /* 0x00000002dfde7223 */ /* 0x008fca00000000de */
[----:B------:R-:W-:-:S05]  /*118c0*/  F2FP.F16.F32.PACK_AB R222, RZ, R222 ;  /* 0x000000deffde723e */ /* 0x000fca00000000ff */
[----:B------:R1:W-:Y:S01]  /*118d0*/  @P0 STG.E.U16 desc[UR36][R4.64+0x20], R222 ;  /* 0x000020de04000986 */ /* 0x0003e2000c101524 */
[----:B------:R-:W-:-:S13]  /*118e0*/  ISETP.GT.AND P0, PT, R0, RZ, P1 ;  /* 0x000000ff0000720c */ /* 0x000fda0000f04270 */
[----:B-1----:R-:W-:Y:S05]  /*118f0*/  @!P0 BRA `(.L_x_45) ;  /* 0x0000000000048947 */ /* 0x002fea0003800000 */
[----:B------:R1:W5:Y:S02]  /*11900*/  LDG.E.LTC128B.U16 R217, desc[UR36][R14.64+0x22] ;  /* 0x000022240ed97981 */ /* 0x000364000c1e1520 */
.L_x_45:
[----:B------:R-:W-:Y:S05]  /*11910*/  BSYNC B1 ;  /* 0x0000000000017941 */ /* 0x000fea0003800000 */
.L_x_44:
[----:B------:R-:W3:Y:S01]  /*11920*/  LDL.LU R223, [R1+0x1a4] ;  /* 0x0001a40001df7983 */ /* 0x000ee20000300800 */
[----:B-----5:R-:W-:Y:S01]  /*11930*/  HADD2.F32 R222, -RZ, R217.H0_H0 ;  /* 0x200000d9ffde7230 */ /* 0x020fe20000004100 */
[----:B------:R-:W-:Y:S04]  /*11940*/  BSSY B1, `(.L_x_46) ;  /* 0x0000008000017945 */ /* 0x000fe80003800000 */
[----:B------:R-:W-:-:S04]  /*11950*/  FMUL R222, R222, R16 ;  /* 0x00000010dede7220 */ /* 0x000fc80000400000 */
[----:B---3--:R-:W-:-:S05]  /*11960*/  FFMA R222, R223, R2, R222 ;  /* 0x00000002dfde7223 */ /* 0x008fca00000000de */
[----:B------:R-:W-:-:S05]  /*11970*/  F2FP.F16.F32.PACK_AB R222, RZ, R222 ;  /* 0x000000deffde723e */ /* 0x000fca00000000ff */
[----:B------:R3:W-:Y:S01]  /*11980*/  @P0 STG.E.U16 desc[UR36][R4.64+0x22], R222 ;  /* 0x000022de04000986 */ /* 0x0007e2000c101524 */
[----:B------:R-:W-:-:S13]  /*11990*/  ISETP.GT.AND P0, PT, R0, 0x8, P2 ;  /* 0x000000080000780c */ /* 0x000fda0001704270 */
[----:B---3--:R-:W-:Y:S05]  /*119a0*/  @!P0 BRA `(.L_x_47) ;  /* 0x0000000000048947 */ /* 0x008fea0003800000 */
[----:B------:R3:W5:Y:S02]  /*119b0*/  LDG.E.LTC128B.U16 R217, desc[UR36][R12.64+0x20] ;  /* 0x000020240cd97981 */ /* 0x000764000c1e1520 */
.L_x_47:
[----:B------:R-:W-:Y:S05]  /*119c0*/  BSYNC B1 ;  /* 0x0000000000017941 */ /* 0x000fea0003800000 */
.L_x_46:
[----:B------:R-:W2:Y:S01]  /*119d0*/  LDL.LU R223, [R1+0x1a8] ;  /* 0x0001a80001df7983 */ /* 0x000ea20000300800 */
[----:B-----5:R-:W-:Y:S01]  /*119e0*/  HADD2.F32 R222, -RZ, R217.H0_H0 ;  /* 0x200000d9ffde7230 */ /* 0x020fe20000004100 */
[----:B------:R-:W-:Y:S04]  /*119f0*/  BSSY B1, `(.L_x_48) ;  /* 0x0000008000017945 */ /* 0x000fe80003800000 */
[----:B------:R-:W-:-:S04]  /*11a00*/  FMUL R222, R222, R16 ;  /* 0x00000010dede7220 */ /* 0x000fc80000400000 */
[----:B--2---:R-:W-:-:S05]  /*11a10*/  FFMA R222, R223, R2, R222 ;  /* 0x00000002dfde7223 */ /* 0x004fca00000000de */
[----:B------:R-:W-:-:S05]  /*11a20*/  F2FP.F16.F32.PACK_AB R222, RZ, R222 ;  /* 0x000000deffde723e */ /* 0x000fca00000000ff */
[----:B------:R2:W-:Y:S01]  /*11a30*/  @P0 STG.E.U16 desc[UR36][R6.64+0x20], R222 ;  /* 0x000020de06000986 */ /* 0x0005e2000c101524 */
[----:B------:R-:W-:-:S13]  /*11a40*/  ISETP.GT.AND P0, PT, R0, 0x8, P1 ;  /* 0x000000080000780c */ /* 0x000fda0000f04270 */
[----:B--2---:R-:W-:Y:S05]  /*11a50*/  @!P0 BRA `(.L_x_49) ;  /* 0x0000000000048947 */ /* 0x004fea0003800000 */
[----:B------:R2:W5:Y:S02]  /*11a60*/  LDG.E.LTC128B.U16 R217, desc[UR36][R12.64+0x22] ;  /* 0x000022240cd97981 */ /* 0x000564000c1e1520 */
.L_x_49:
[----:B------:R-:W-:Y:S05]  /*11a70*/  BSYNC B1 ;  /* 0x0000000000017941 */ /* 0x000fea0003800000 */
.L_x_48:
[----:B------:R-:W3:Y:S01]  /*11a80*/  LDL.LU R223, [R1+0x1ac] ;  /* 0x0001ac0001df7983 */ /* 0x000ee20000300800 */
[----:B-----5:R-:W-:Y:S01]  /*11a90*/  HADD2.F32 R222, -RZ, R217.H0_H0 ;  /* 0x200000d9ffde7230 */ /* 0x020fe20000004100 */
        /* <DEDUP_REMOVED lines=9> */
[----:B---3--:R-:W-:Y:S05]  /*11b30*/  @!P0 BRA `(.L_x_51) ;  /* 0x0000000000048947 */ /* 0x008fea0003800000 */
[----:B------:R3:W5:Y:S02]  /*11b40*/  LDG.E.LTC128B.U16 R217, desc[UR36][R14.64+0x30] ;  /* 0x000030240ed97981 */ /* 0x000764000c1e1520 */
.L_x_51:
[----:B------:R-:W-:Y:S05]  /*11b50*/  BSYNC B1 ;  /* 0x0000000000017941 */ /* 0x000fea0003800000 */
.L_x_50:
[----:B------:R-:W2:Y:S01]  /*11b60*/  LDL.LU R223, [R1+0x1b0] ;  /* 0x0001b00001df7983 */ /* 0x000ea20000300800 */
[----:B-----5:R-:W-:Y:S01]  /*11b70*/  HADD2.F32 R222, -RZ, R217.H0_H0 ;  /* 0x200000d9ffde7230 */ /* 0x020fe20000004100 */
[----:B------:R-:W-:Y:S01]  /*11b80*/  ISETP.GT.AND P1, PT, R3, 0x19, PT ;  /* 0x000000190300780c */ /* 0x000fe20003f24270 */
[----:B------:R-:W-:Y:S01]  /*11b90*/  BSSY B1, `(.L_x_52) ;  /* 0x000000a000017945 */ /* 0x000fe20003800000 */
[----:B------:R-:W-:Y:S02]  /*11ba0*/  LOP3.LUT R22, R22, 0xfffffeff, RZ, 0xc0, !PT ;  /* 0xfffffeff16167812 */ /* 0x000fe400078ec0ff */
[----:B------:R-:W-:-:S09]  /*11bb0*/  FMUL R222, R222, R16 ;  /* 0x00000010dede7220 */ /* 0x000fd20000400000 */
[----:B------:R-:W-:Y:S01]  /*11bc0*/  @P1 LOP3.LUT R22, R22, 0x100, RZ, 0xfc, !PT ;  /* 0x0000010016161812 */ /* 0x000fe200078efcff */
[----:B--2---:R-:W-:-:S05]  /*11bd0*/  FFMA R222, R223, R2, R222 ;  /* 0x00000002dfde7223 */ /* 0x004fca00000000de */
[----:B------:R-:W-:-:S05]  /*11be0*/  F2FP.F16.F32.PACK_AB R222, RZ, R222 ;  /* 0x000000deffde723e */ /* 0x000fca00000000ff */
[----:B------:R2:W-:Y:S01]  /*11bf0*/  @P0 STG.E.U16 desc[UR36][R4.64+0x30], R222 ;  /* 0x000030de04000986 */ /* 0x0005e2000c101524 */
[----:B------:R-:W-:-:S13]  /*11c00*/  ISETP.GT.AND P0, PT, R0, RZ, P1 ;  /* 0x000000ff0000720c */ /* 0x000fda0000f04270 */
[----:B--2---:R-:W-:Y:S05]  /*11c10*/  @!P0 BRA `(.L_x_53) ;  /* 0x0000000000048947 */ /* 0x004fea0003800000 */
[----:B------:R2:W5:Y:S02]  /*11c20*/  LDG.E.LTC128B.U16 R217, desc[UR36][R14.64+0x32] ;  /* 0x000032240ed97981 */ /* 0x000564000c1e1520 */
.L_x_53:
[----:B------:R-:W-:Y:S05]  /*11c30*/  BSYNC B1 ;  /* 0x0000000000017941 */ /* 0x000fea0003800000 */
.L_x_52:
        /* <DEDUP_REMOVED lines=10> */
.L_x_55:
[----:B------:R-:W-:Y:S05]  /*11ce0*/  BSYNC B1 ;  /* 0x0000000000017941 */ /* 0x000fea0003800000 */
.L_x_54:
        /* <DEDUP_REMOVED lines=10> */
.L_x_57:
[----:B------:R-:W-:Y:S05]  /*11d90*/  BSYNC B1 ;  /* 0x0000000000017941 */ /* 0x000fea0003800000 */
.L_x_56:
        /* <DEDUP_REMOVED lines=13> */
.L_x_59:
[----:B------:R-:W-:Y:S05]  /*11e70*/  BSYNC B1 ;  /* 0x0000000000017941 */ /* 0x000fea0003800000 */
.L_x_58:
        /* <DEDUP_REMOVED lines=13> */
.L_x_61:
[----:B------:R-:W-:Y:S05]  /*11f50*/  BSYNC B1 ;  /* 0x0000000000017941 */ /* 0x000fea0003800000 */
.L_x_60:
[----:B------:R-:W3:Y:S01]  /*11f60*/  LDL.LU R223, [R1+0x1c4] ;  /* 0x0001c40001df7983 */ /* 0x000ee20000300800 */
[----:B-----5:R-:W-:Y:S01]  /*11f70*/  HADD2.F32 R222, -RZ, R217.H0_H0 ;  /* 0x200000d9ffde7230 */ /* 0x020fe20000004100 */
[----:B------:R-:W-:Y:S01]  /*11f80*/  BSSY B1, `(.L_x_62) ;  /* 0x0000009000017945 */ /* 0x000fe20003800000 */
[----:B------:R-:W-:-:S03]  /*11f90*/  PRMT R225, R217, 0x7610, R225 ;  /* 0x00007610d9e17816 */ /* 0x000fc600000000e1 */
[----:B------:R-:W-:-:S04]  /*11fa0*/  FMUL R222, R222, R16 ;  /* 0x00000010dede7220 */ /* 0x000fc80000400000 */
[----:B---3--:R-:W-:-:S05]  /*11fb0*/  FFMA R222, R223, R2, R222 ;  /* 0x00000002dfde7223 */ /* 0x008fca00000000de */
[----:B------:R-:W-:-:S05]  /*11fc0*/  F2FP.F16.F32.PACK_AB R222, RZ, R222 ;  /* 0x000000deffde723e */ /* 0x000fca00000000ff */
[----:B------:R3:W-:Y:S01]  /*11fd0*/  @P0 STG.E.U16 desc[UR36][R4.64+0x42], R222 ;  /* 0x000042de04000986 */ /* 0x0007e2000c101524 */
[----:B------:R-:W-:-:S13]  /*11fe0*/  ISETP.GT.AND P0, PT, R0, 0x8, P2 ;  /* 0x000000080000780c */ /* 0x000fda0001704270 */
[----:B---3--:R-:W-:Y:S05]  /*11ff0*/  @!P0 BRA `(.L_x_63) ;  /* 0x0000000000048947 */ /* 0x008fea0003800000 */
[----:B------:R3:W5:Y:S02]  /*12000*/  LDG.E.LTC128B.U16 R225, desc[UR36][R12.64+0x40] ;  /* 0x000040240ce17981 */ /* 0x000764000c1e1520 */
.L_x_63:
[----:B------:R-:W-:Y:S05]  /*12010*/  BSYNC B1 ;  /* 0x0000000000017941 */ /* 0x000fea0003800000 */
.L_x_62:
[----:B------:R-:W2:Y:S01]  /*12020*/  LDL.LU R222, [R1+0x1c8] ;  /* 0x0001c80001de7983 */ /* 0x000ea20000300800 */
[----:B-----5:R-:W-:Y:S01]  /*12030*/  HADD2.F32 R217, -RZ, R225.H0_H0 ;  /* 0x200000e1ffd97230 */ /* 0x020fe20000004100 */
[----:B------:R-:W-:Y:S04]  /*12040*/  BSSY B1, `(.L_x_64) ;  /* 0x0000023000017945 */ /* 0x000fe80003800000 */
[----:B------:R-:W-:-:S04]  /*12050*/  FMUL R217, R217, R16 ;  /* 0x00000010d9d97220 */ /* 0x000fc80000400000 */
[----:B--2---:R-:W-:-:S05]  /*12060*/  FFMA R217, R222, R2, R217 ;  /* 0x00000002ded97223 */ /* 0x004fca00000000d9 */
[----:B------:R-:W-:-:S05]  /*12070*/  F2FP.F16.F32.PACK_AB R217, RZ, R217 ;  /* 0x000000d9ffd9723e */ /* 0x000fca00000000ff */
[----:B------:R2:W-:Y:S01]  /*12080*/  @P0 STG.E.U16 desc[UR36][R6.64+0x40], R217 ;  /* 0x000040d906000986 */ /* 0x0005e2000c101524 */
[----:B------:R-:W-:-:S05]  /*12090*/  IADD3 R23, P0, R23, 0x80, RZ ;  /* 0x0000008017177810 */ /* 0x000fca0007f1e0ff */
[----:B------:R-:W-:-:S04]  /*120a0*/  IMAD.WIDE.U32 R222, R23, R8, R20 ;  /* 0x0000000817de7225 */ /* 0x000fc800078e0014 */
[----:B--2---:R-:W-:Y:S01]  /*120b0*/  IMAD.X R217, RZ, RZ, UR7, P0 ;  /* 0x00000007ffd97e24 */ /* 0x004fe200080e06ff */
[----:B------:R-:W-:-:S03]  /*120c0*/  LEA R226, P0, R222, R18, 0x1 ;  /* 0x00000012dee27211 */ /* 0x000fc600078008ff */
[----:B------:R-:W-:-:S04]  /*120d0*/  IMAD R217, R217, R8, RZ ;  /* 0x00000008d9d97224 */ /* 0x000fc800078e02ff */
[----:B------:R-:W-:-:S04]  /*120e0*/  IMAD R217, R23, R9, R217 ;  /* 0x0000000917d97224 */ /* 0x000fc800078e02d9 */
[----:B------:R-:W-:-:S05]  /*120f0*/  IMAD.IADD R9, R223, 0x1, R217 ;  /* 0x00000001df097824 */ /* 0x000fca00078e02d9 */
[----:B------:R-:W-:Y:S01]  /*12100*/  LEA.HI.X R227, R222, R19, R9, 0x1, P0 ;  /* 0x00000013dee37211 */ /* 0x000fe200000f0c09 */
[----:B------:R-:W-:-:S04]  /*12110*/  IMAD.WIDE.U32 R222, R23, R8, R220 ;  /* 0x0000000817de7225 */ /* 0x000fc800078e00dc */
[----:B------:R-:W-:Y:S01]  /*12120*/  IMAD.WIDE.U32 R8, R23, R8, R10 ;  /* 0x0000000817087225 */ /* 0x000fe200078e000a */
[----:B------:R-:W-:-:S03]  /*12130*/  IADD3 R220, P0, R10, R222, RZ ;  /* 0x000000de0adc7210 */ /* 0x000fc60007f1e0ff */
[C---:B------:R-:W-:Y:S02]  /*12140*/  IMAD.IADD R20, R217.reuse, 0x1, R223 ;  /* 0x00000001d9147824 */ /* 0x040fe400078e02df */
[----:B------:R-:W-:-:S03]  /*12150*/  IMAD.IADD R9, R217, 0x1, R9 ;  /* 0x00000001d9097824 */ /* 0x000fc600078e0209 */
[----:B------:R-:W-:Y:S01]  /*12160*/  IADD3.X R221, R11, R20, RZ, P0, !PT ;  /* 0x000000140bdd7210 */ /* 0x000fe200007fe4ff */
[----:B------:R-:W-:-:S04]  /*12170*/  IMAD.WIDE.U32 R8, R216, UR43, R8 ;  /* 0x0000002bd8087c25 */ /* 0x000fc8000f8e0008 */
[----:B------:R-:W-:Y:S01]  /*12180*/  IMAD.IADD R9, R224, 0x1, R9 ;  /* 0x00000001e0097824 */ /* 0x000fe200078e0209 */
[----:B------:R-:W-:Y:S01]  /*12190*/  LEA R10, P0, R8, R18, 0x1 ;  /* 0x00000012080a7211 */ /* 0x000fe200078008ff */
[----:B------:R-:W-:-:S03]  /*121a0*/  IMAD.WIDE.U32 R216, R216, UR43, R220 ;  /* 0x0000002bd8d87c25 */ /* 0x000fc6000f8e00dc */
[----:B------:R-:W-:Y:S01]  /*121b0*/  LEA.HI.X R11, R8, R19, R9, 0x1, P0 ;  /* 0x00000013080b7211 */ /* 0x000fe200000f0c09 */
[----:B------:R-:W-:Y:S01]  /*121c0*/  IMAD.IADD R224, R224, 0x1, R217 ;  /* 0x00000001e0e07824 */ /* 0x000fe200078e02d9 */
[----:B------:R-:W-:-:S04]  /*121d0*/  LEA R8, P0, R216, R18, 0x1 ;  /* 0x00000012d8087211 */ /* 0x000fc800078008ff */
[----:B------:R-:W-:Y:S02]  /*121e0*/  LEA.HI.X R9, R216, R19, R224, 0x1, P0 ;  /* 0x00000013d8097211 */ /* 0x000fe400000f0ce0 */
[----:B------:R-:W-:-:S05]  /*121f0*/  IADD3 R218, P0, R218, R222, RZ ;  /* 0x000000dedada7210 */ /* 0x000fca0007f1e0ff */
[----:B------:R-:W-:Y:S01]  /*12200*/  IMAD.X R20, R20, 0x1, R21, P0 ;  /* 0x0000000114147824 */ /* 0x000fe200000e0615 */
[C---:B------:R-:W-:Y:S02]  /*12210*/  LEA R216, P0, R218.reuse, R18, 0x1 ;  /* 0x00000012dad87211 */ /* 0x040fe400078008ff */
[----:B------:R-:W-:Y:S02]  /*12220*/  PRMT R18, R225, 0x7610, R18 ;  /* 0x00007610e1127816 */ /* 0x000fe40000000012 */
[----:B------:R-:W-:Y:S02]  /*12230*/  LEA.HI.X R217, R218, R19, R20, 0x1, P0 ;  /* 0x00000013dad97211 */ /* 0x000fe400000f0c14 */
[----:B------:R-:W-:-:S13]  /*12240*/  ISETP.GT.AND P0, PT, R0, 0x8, P1 ;  /* 0x000000080000780c */ /* 0x000fda0000f04270 */
[----:B------:R-:W-:Y:S05]  /*12250*/  @!P0 BRA `(.L_x_65) ;  /* 0x0000000000048947 */ /* 0x000fea0003800000 */
[----:B------:R2:W5:Y:S02]  /*12260*/  LDG.E.LTC128B.U16 R18, desc[UR36][R12.64+0x42] ;  /* 0x000042240c127981 */ /* 0x000564000c1e1520 */
.L_x_65:
[----:B------:R-:W-:Y:S05]  /*12270*/  BSYNC B1 ;  /* 0x0000000000017941 */ /* 0x000fea0003800000 */
.L_x_64:
        /* <DEDUP_REMOVED lines=13> */
.L_x_67:
[----:B------:R-:W-:Y:S05]  /*12350*/  BSYNC B1 ;  /* 0x0000000000017941 */ /* 0x000fea0003800000 */
.L_x_66:
        /* <DEDUP_REMOVED lines=13> */
.L_x_69:
[----:B------:R-:W-:Y:S05]  /*12430*/  BSYNC B1 ;  /* 0x0000000000017941 */ /* 0x000fea0003800000 */
.L_x_68:
        /* <DEDUP_REMOVED lines=10> */
.L_x_71:
[----:B------:R-:W-:Y:S05]  /*124e0*/  BSYNC B1 ;  /* 0x0000000000017941 */ /* 0x000fea0003800000 */
.L_x_70:
        /* <DEDUP_REMOVED lines=10> */
.L_x_73:
[----:B------:R-:W-:Y:S05]  /*12590*/  BSYNC B1 ;  /* 0x0000000000017941 */ /* 0x000fea0003800000 */
.L_x_72:
        /* <DEDUP_REMOVED lines=13> */
.L_x_75:
[----:B------:R-:W-:Y:S05]  /*12670*/  BSYNC B1 ;  /* 0x0000000000017941 */ /* 0x000fea0003800000 */
.L_x_74:
        /* <DEDUP_REMOVED lines=13> */
.L_x_77:
[----:B------:R-:W-:Y:S05]  /*12750*/  BSYNC B1 ;  /* 0x0000000000017941 */ /* 0x000fea0003800000 */
.L_x_76:
        /* <DEDUP_REMOVED lines=10> */
.L_x_79:
[----:B------:R-:W-:Y:S05]  /*12800*/  BSYNC B1 ;  /* 0x0000000000017941 */ /* 0x000fea0003800000 */
.L_x_78:
        /* <DEDUP_REMOVED lines=10> */
.L_x_81:
[----:B------:R-:W-:Y:S05]  /*128b0*/  BSYNC B1 ;  /* 0x0000000000017941 */ /* 0x000fea0003800000 */
.L_x_80:
        /* <DEDUP_REMOVED lines=13> */
.L_x_83:
[----:B------:R-:W-:Y:S05]  /*12990*/  BSYNC B1 ;  /* 0x0000000000017941 */ /* 0x000fea0003800000 */
.L_x_82:
        /* <DEDUP_REMOVED lines=13> */
.L_x_85:
[----:B------:R-:W-:Y:S05]  /*12a70*/  BSYNC B1 ;  /* 0x0000000000017941 */ /* 0x000fea0003800000 */
.L_x_84:
        /* <DEDUP_REMOVED lines=10> */
.L_x_87:
[----:B------:R-:W-:Y:S05]  /*12b20*/  BSYNC B1 ;  /* 0x0000000000017941 */ /* 0x000fea0003800000 */
.L_x_86:
        /* <DEDUP_REMOVED lines=10> */
.L_x_89:
[----:B------:R-:W-:Y:S05]  /*12bd0*/  BSYNC B1 ;  /* 0x0000000000017941 */ /* 0x000fea0003800000 */
.L_x_88:
        /* <DEDUP_REMOVED lines=13> */
.L_x_91:
[----:B------:R-:W-:Y:S05]  /*12cb0*/  BSYNC B1 ;  /* 0x0000000000017941 */ /* 0x000fea0003800000 */
.L_x_90:
        /* <DEDUP_REMOVED lines=13> */
.L_x_93:
[----:B------:R-:W-:Y:S05]  /*12d90*/  BSYNC B1 ;  /* 0x0000000000017941 */ /* 0x000fea0003800000 */
.L_x_92:
        /* <DEDUP_REMOVED lines=10> */
.L_x_95:
[----:B------:R-:W-:Y:S05]  /*12e40*/  BSYNC B1 ;  /* 0x0000000000017941 */ /* 0x000fea0003800000 */
.L_x_94:
        /* <DEDUP_REMOVED lines=10> */
.L_x_97:
[----:B------:R-:W-:Y:S05]  /*12ef0*/  BSYNC B1 ;  /* 0x0000000000017941 */ /* 0x000fea0003800000 */
.L_x_96:
        /* <DEDUP_REMOVED lines=13> */
.L_x_99:
[----:B------:R-:W-:Y:S05]  /*12fd0*/  BSYNC B1 ;  /* 0x0000000000017941 */ /* 0x000fea0003800000 */
.L_x_98:
        /* <DEDUP_REMOVED lines=13> */
.L_x_101:
[----:B------:R-:W-:Y:S05]  /*130b0*/  BSYNC B1 ;  /* 0x0000000000017941 */ /* 0x000fea0003800000 */
.L_x_100:
        /* <DEDUP_REMOVED lines=10> */
.L_x_103:
[----:B------:R-:W-:Y:S05]  /*13160*/  BSYNC B1 ;  /* 0x0000000000017941 */ /* 0x000fea0003800000 */
.L_x_102:
        /* <DEDUP_REMOVED lines=10> */
.L_x_105:
[----:B------:R-:W-:Y:S05]  /*13210*/  BSYNC B1 ;  /* 0x0000000000017941 */ /* 0x000fea0003800000 */
.L_x_104:
        /* <DEDUP_REMOVED lines=13> */
.L_x_107:
[----:B------:R-:W-:Y:S05]  /*132f0*/  BSYNC B1 ;  /* 0x0000000000017941 */ /* 0x000fea0003800000 */
.L_x_106:
        /* <DEDUP_REMOVED lines=13> */
.L_x_109:
[----:B------:R-:W-:Y:S05]  /*133d0*/  BSYNC B1 ;  /* 0x0000000000017941 */ /* 0x000fea0003800000 */
.L_x_108:
        /* <DEDUP_REMOVED lines=10> */
.L_x_111:
[----:B------:R-:W-:Y:S05]  /*13480*/  BSYNC B1 ;  /* 0x0000000000017941 */ /* 0x000fea0003800000 */
.L_x_110:
        /* <DEDUP_REMOVED lines=10> */
.L_x_113:
[----:B------:R-:W-:Y:S05]  /*13530*/  BSYNC B1 ;  /* 0x0000000000017941 */ /* 0x000fea0003800000 */
.L_x_112:
        /* <DEDUP_REMOVED lines=13> */
.L_x_115:
[----:B------:R-:W-:Y:S05]  /*13610*/  BSYNC B1 ;  /* 0x0000000000017941 */ /* 0x000fea0003800000 */
.L_x_114:
        /* <DEDUP_REMOVED lines=13> */
.L_x_117:
[----:B------:R-:W-:Y:S05]  /*136f0*/  BSYNC B1 ;  /* 0x0000000000017941 */ /* 0x000fea0003800000 */
.L_x_116:
        /* <DEDUP_REMOVED lines=10> */
.L_x_119:
[----:B------:R-:W-:Y:S05]  /*137a0*/  BSYNC B1 ;  /* 0x0000000000017941 */ /* 0x000fea0003800000 */
.L_x_118:
        /* <DEDUP_REMOVED lines=10> */
.L_x_121:
[----:B------:R-:W-:Y:S05]  /*13850*/  BSYNC B1 ;  /* 0x0000000000017941 */ /* 0x000fea0003800000 */
.L_x_120:
        /* <DEDUP_REMOVED lines=13> */
.L_x_123:
[----:B------:R-:W-:Y:S05]  /*13930*/  BSYNC B1 ;  /* 0x0000000000017941 */ /* 0x000fea0003800000 */
.L_x_122:
        /* <DEDUP_REMOVED lines=13> */
.L_x_125:
[----:B------:R-:W-:Y:S05]  /*13a10*/  BSYNC B1 ;  /* 0x0000000000017941 */ /* 0x000fea0003800000 */
.L_x_124:
        /* <DEDUP_REMOVED lines=10> */
.L_x_127:
[----:B------:R-:W-:Y:S05]  /*13ac0*/  BSYNC B1 ;  /* 0x0000000000017941 */ /* 0x000fea0003800000 */
.L_x_126:
        /* <DEDUP_REMOVED lines=10> */
.L_x_129:
[----:B------:R-:W-:Y:S05]  /*13b70*/  BSYNC B1 ;  /* 0x0000000000017941 */ /* 0x000fea0003800000 */
.L_x_128:
        /* <DEDUP_REMOVED lines=13> */
.L_x_131:
[----:B------:R-:W-:Y:S05]  /*13c50*/  BSYNC B1 ;  /* 0x0000000000017941 */ /* 0x000fea0003800000 */
.L_x_130:
        /* <DEDUP_REMOVED lines=13> */
.L_x_133:
[----:B------:R-:W-:Y:S05]  /*13d30*/  BSYNC B1 ;  /* 0x0000000000017941 */ /* 0x000fea0003800000 */
.L_x_132:
        /* <DEDUP_REMOVED lines=10> */
.L_x_135:
[----:B------:R-:W-:Y:S05]  /*13de0*/  BSYNC B1 ;  /* 0x0000000000017941 */ /* 0x000fea0003800000 */
.L_x_134:
        /* <DEDUP_REMOVED lines=10> */
.L_x_137:
[----:B------:R-:W-:Y:S05]  /*13e90*/  BSYNC B1 ;  /* 0x0000000000017941 */ /* 0x000fea0003800000 */
.L_x_136:
        /* <DEDUP_REMOVED lines=13> */
.L_x_139:
[----:B------:R-:W-:Y:S05]  /*13f70*/  BSYNC B1 ;  /* 0x0000000000017941 */ /* 0x000fea0003800000 */
.L_x_138:
        /* <DEDUP_REMOVED lines=13> */
.L_x_141:
[----:B------:R-:W-:Y:S05]  /*14050*/  BSYNC B1 ;  /* 0x0000000000017941 */ /* 0x000fea0003800000 */
.L_x_140:
        /* <DEDUP_REMOVED lines=10> */
.L_x_143:
[----:B------:R-:W-:Y:S05]  /*14100*/  BSYNC B1 ;  /* 0x0000000000017941 */ /* 0x000fea0003800000 */
.L_x_142:
        /* <DEDUP_REMOVED lines=10> */
.L_x_145:
[----:B------:R-:W-:Y:S05]  /*141b0*/  BSYNC B1 ;  /* 0x0000000000017941 */ /* 0x000fea0003800000 */
.L_x_144:
        /* <DEDUP_REMOVED lines=13> */
.L_x_147:
[----:B------:R-:W-:Y:S05]  /*14290*/  BSYNC B1 ;  /* 0x0000000000017941 */ /* 0x000fea0003800000 */
.L_x_146:
        /* <DEDUP_REMOVED lines=13> */
.L_x_149:
[----:B------:R-:W-:Y:S05]  /*14370*/  BSYNC B1 ;  /* 0x0000000000017941 */ /* 0x000fea0003800000 */
.L_x_148:
        /* <DEDUP_REMOVED lines=10> */
.L_x_151:
[----:B------:R-:W-:Y:S05]  /*14420*/  BSYNC B1 ;  /* 0x0000000000017941 */ /* 0x000fea0003800000 */
.L_x_150:
        /* <DEDUP_REMOVED lines=10> */
.L_x_153:
[----:B------:R-:W-:Y:S05]  /*144d0*/  BSYNC B1 ;  /* 0x0000000000017941 */ /* 0x000fea0003800000 */
.L_x_152:
        /* <DEDUP_REMOVED lines=13> */
.L_x_155:
[----:B------:R-:W-:Y:S05]  /*145b0*/  BSYNC B1 ;  /* 0x0000000000017941 */ /* 0x000fea0003800000 */
.L_x_154:
        /* <DEDUP_REMOVED lines=13> */
.L_x_157:
[----:B------:R-:W-:Y:S05]  /*14690*/  BSYNC B1 ;  /* 0x0000000000017941 */ /* 0x000fea0003800000 */
.L_x_156:
        /* <DEDUP_REMOVED lines=10> */
.L_x_159:
[----:B------:R-:W-:Y:S05]  /*14740*/  BSYNC B1 ;  /* 0x0000000000017941 */ /* 0x000fea0003800000 */
.L_x_158:
        /* <DEDUP_REMOVED lines=10> */
.L_x_161:
[----:B------:R-:W-:Y:S05]  /*147f0*/  BSYNC B1 ;  /* 0x0000000000017941 */ /* 0x000fea0003800000 */
.L_x_160:
        /* <DEDUP_REMOVED lines=13> */
.L_x_163:
[----:B------:R-:W-:Y:S05]  /*148d0*/  BSYNC B1 ;  /* 0x0000000000017941 */ /* 0x000fea0003800000 */
.L_x_162:
        /* <DEDUP_REMOVED lines=13> */
.L_x_165:
[----:B------:R-:W-:Y:S05]  /*149b0*/  BSYNC B1 ;  /* 0x0000000000017941 */ /* 0x000fea0003800000 */
.L_x_164:
        /* <DEDUP_REMOVED lines=10> */
.L_x_167:
[----:B------:R-:W-:Y:S05]  /*14a60*/  BSYNC B1 ;  /* 0x0000000000017941 */ /* 0x000fea0003800000 */
.L_x_166:
        /* <DEDUP_REMOVED lines=10> */
.L_x_169:
[----:B------:R-:W-:Y:S05]  /*14b10*/  BSYNC B1 ;  /* 0x0000000000017941 */ /* 0x000fea0003800000 */
.L_x_168:
        /* <DEDUP_REMOVED lines=13> */
.L_x_171:
[----:B------:R-:W-:Y:S05]  /*14bf0*/  BSYNC B1 ;  /* 0x0000000000017941 */ /* 0x000fea0003800000 */
.L_x_170:
        /* <DEDUP_REMOVED lines=13> */
.L_x_173:
[----:B------:R-:W-:Y:S05]  /*14cd0*/  BSYNC B1 ;  /* 0x0000000000017941 */ /* 0x000fea0003800000 */
.L_x_172:
        /* <DEDUP_REMOVED lines=10> */
.L_x_175:
[----:B------:R-:W-:Y:S05]  /*14d80*/  BSYNC B1 ;  /* 0x0000000000017941 */ /* 0x000fea0003800000 */
.L_x_174:
        /* <DEDUP_REMOVED lines=10> */
.L_x_177:
[----:B------:R-:W-:Y:S05]  /*14e30*/  BSYNC B1 ;  /* 0x0000000000017941 */ /* 0x000fea0003800000 */
.L_x_176:
        /* <DEDUP_REMOVED lines=13> */
.L_x_179:
[----:B------:R-:W-:Y:S05]  /*14f10*/  BSYNC B1 ;  /* 0x0000000000017941 */ /* 0x000fea0003800000 */
.L_x_178:
        /* <DEDUP_REMOVED lines=13> */
.L_x_181:
[----:B------:R-:W-:Y:S05]  /*14ff0*/  BSYNC B1 ;  /* 0x0000000000017941 */ /* 0x000fea0003800000 */
.L_x_180:
        /* <DEDUP_REMOVED lines=10> */
.L_x_183:
[----:B------:R-:W-:Y:S05]  /*150a0*/  BSYNC B1 ;  /* 0x0000000000017941 */ /* 0x000fea0003800000 */
.L_x_182:
        /* <DEDUP_REMOVED lines=10> */
.L_x_185:
[----:B------:R-:W-:Y:S05]  /*15150*/  BSYNC B1 ;  /* 0x0000000000017941 */ /* 0x000fea0003800000 */
.L_x_184:
        /* <DEDUP_REMOVED lines=13> */
.L_x_187:
[----:B------:R-:W-:Y:S05]  /*15230*/  BSYNC B1 ;  /* 0x0000000000017941 */ /* 0x000fea0003800000 */
.L_x_186:
        /* <DEDUP_REMOVED lines=13> */
.L_x_189:
[----:B------:R-:W-:Y:S05]  /*15310*/  BSYNC B1 ;  /* 0x0000000000017941 */ /* 0x000fea0003800000 */
.L_x_188:
        /* <DEDUP_REMOVED lines=10> */
.L_x_191:
[----:B------:R-:W-:Y:S05]  /*153c0*/  BSYNC B1 ;  /* 0x0000000000017941 */ /* 0x000fea0003800000 */
.L_x_190:
        /* <DEDUP_REMOVED lines=10> */
.L_x_193:
[----:B------:R-:W-:Y:S05]  /*15470*/  BSYNC B1 ;  /* 0x0000000000017941 */ /* 0x000fea0003800000 */
.L_x_192:
        /* <DEDUP_REMOVED lines=13> */
.L_x_195:
[----:B------:R-:W-:Y:S05]  /*15550*/  BSYNC B1 ;  /* 0x0000000000017941 */ /* 0x000fea0003800000 */
.L_x_194:
        /* <DEDUP_REMOVED lines=13> */
.L_x_197:
[----:B------:R-:W-:Y:S05]  /*15630*/  BSYNC B1 ;  /* 0x0000000000017941 */ /* 0x000fea0003800000 */
.L_x_196:
        /* <DEDUP_REMOVED lines=10> */
.L_x_199:
[----:B------:R-:W-:Y:S05]  /*156e0*/  BSYNC B1 ;  /* 0x0000000000017941 */ /* 0x000fea0003800000 */
.L_x_198:
        /* <DEDUP_REMOVED lines=10> */
.L_x_201:
[----:B------:R-:W-:Y:S05]  /*15790*/  BSYNC B1 ;  /* 0x0000000000017941 */ /* 0x000fea0003800000 */
.L_x_200:
[----:B------:R-:W3:Y:S01]  /*157a0*/  LDL.LU R20, [R1+0x2dc] ;  /* 0x0002dc0001147983 */ /* 0x000ee20000300800 */
[----:B-----5:R-:W-:Y:S01]  /*157b0*/  HADD2.F32 R19, -RZ, R18.H0_H0 ;  /* 0x20000012ff137230 */ /* 0x020fe20000004100 */
[----:B------:R-:W-:Y:S01]  /*157c0*/  ISETP.GT.AND P3, PT, R3, 0xb0, PT ;  /* 0x000000b00300780c */ /* 0x000fe20003f64270 */
[----:B------:R-:W-:Y:S03]  /*157d0*/  BSSY B1, `(.L_x_202) ;  /* 0x0000008000017945 */ /* 0x000fe60003800000 */
[----:B------:R-:W-:-:S04]  /*157e0*/  FMUL R19, R19, R16 ;  /* 0x0000001013137220 */ /* 0x000fc80000400000 */
[----:B---3--:R-:W-:-:S05]  /*157f0*/  FFMA R19, R20, R2, R19 ;  /* 0x0000000214137223 */ /* 0x008fca0000000013 */
[----:B------:R-:W-:-:S05]  /*15800*/  F2FP.F16.F32.PACK_AB R19, RZ, R19 ;  /* 0x00000013ff13723e */ /* 0x000fca00000000ff */
[----:B------:R3:W-:Y:S01]  /*15810*/  @P0 STG.E.U16 desc[UR36][R6.64+0x152], R19 ;  /* 0x0001521306000986 */ /* 0x0007e2000c101524 */
[----:B------:R-:W-:-:S13]  /*15820*/  ISETP.GT.AND P0, PT, R0, RZ, P3 ;  /* 0x000000ff0000720c */ /* 0x000fda0001f04270 */
[----:B---3--:R-:W-:Y:S05]  /*15830*/  @!P0 BRA `(.L_x_203) ;  /* 0x0000000000048947 */ /* 0x008fea0003800000 */
[----:B------:R3:W5:Y:S02]  /*15840*/  LDG.E.LTC128B.U16 R18, desc[UR36][R14.64+0x160] ;  /* 0x000160240e127981 */ /* 0x000764000c1e1520 */
.L_x_203:
[----:B------:R-:W-:Y:S05]  /*15850*/  BSYNC B1 ;  /* 0x0000000000017941 */ /* 0x000fea0003800000 */
.L_x_202:
[----:B------:R-:W2:Y:S01]  /*15860*/  LDL.LU R20, [R1+0x2e0] ;  /* 0x0002e00001147983 */ /* 0x000ea20000300800 */
[----:B-----5:R-:W-:Y:S01]  /*15870*/  HADD2.F32 R19, -RZ, R18.H0_H0 ;  /* 0x20000012ff137230 */ /* 0x020fe20000004100 */
[----:B------:R-:W-:Y:S01]  /*15880*/  ISETP.GT.AND P2, PT, R3, 0xb1, PT ;  /* 0x000000b10300780c */ /* 0x000fe20003f44270 */
[----:B------:R-:W-:Y:S03]  /*15890*/  BSSY B1, `(.L_x_204) ;  /* 0x0000008000017945 */ /* 0x000fe60003800000 */
[----:B------:R-:W-:-:S04]  /*158a0*/  FMUL R19, R19, R16 ;  /* 0x0000001013137220 */ /* 0x000fc80000400000 */
[----:B--2---:R-:W-:-:S05]  /*158b0*/  FFMA R19, R20, R2, R19 ;  /* 0x0000000214137223 */ /* 0x004fca0000000013 */
[----:B------:R-:W-:-:S05]  /*158c0*/  F2FP.F16.F32.PACK_AB R19, RZ, R19 ;  /* 0x00000013ff13723e */ /* 0x000fca00000000ff */
[----:B------:R2:W-:Y:S01]  /*158d0*/  @P0 STG.E.U16 desc[UR36][R4.64+0x160], R19 ;  /* 0x0001601304000986 */ /* 0x0005e2000c101524 */
[----:B------:R-:W-:-:S13]  /*158e0*/  ISETP.GT.AND P0, PT, R0, RZ, P2 ;  /* 0x000000ff0000720c */ /* 0x000fda0001704270 */
[----:B--2---:R-:W-:Y:S05]  /*158f0*/  @!P0 BRA `(.L_x_205) ;  /* 0x0000000000048947 */ /* 0x004fea0003800000 */
[----:B------:R2:W5:Y:S02]  /*15900*/  LDG.E.LTC128B.U16 R18, desc[UR36][R14.64+0x162] ;  /* 0x000162240e127981 */ /* 0x000564000c1e1520 */
.L_x_205:
[----:B------:R-:W-:Y:S05]  /*15910*/  BSYNC B1 ;  /* 0x0000000000017941 */ /* 0x000fea0003800000 */
.L_x_204:
        /* <DEDUP_REMOVED lines=10> */
.L_x_207:
[----:B------:R-:W-:Y:S05]  /*159c0*/  BSYNC B1 ;  /* 0x0000000000017941 */ /* 0x000fea0003800000 */
.L_x_206:
        /* <DEDUP_REMOVED lines=10> */
.L_x_209:
[----:B------:R-:W-:Y:S05]  /*15a70*/  BSYNC B1 ;  /* 0x0000000000017941 */ /* 0x000fea0003800000 */
.L_x_208:
        /* <DEDUP_REMOVED lines=11> */
.L_x_211:
[----:B------:R-:W-:Y:S05]  /*15b30*/  BSYNC B1 ;  /* 0x0000000000017941 */ /* 0x000fea0003800000 */
.L_x_210:
[----:B------:R-:W2:Y:S01]  /*15b40*/  LDL.LU R20, [R1+0x2f0] ;  /* 0x0002f00001147983 */ /* 0x000ea20000300800 */
[----:B-----5:R-:W-:Y:S01]  /*15b50*/  HADD2.F32 R19, -RZ, R18.H0_H0 ;  /* 0x20000012ff137230 */ /* 0x020fe20000004100 */
[----:B------:R-:W-:Y:S04]  /*15b60*/  BSSY B1, `(.L_x_212) ;  /* 0x0000009000017945 */ /* 0x000fe80003800000 */
[----:B------:R-:W-:-:S04]  /*15b70*/  FMUL R19, R19, R16 ;  /* 0x0000001013137220 */ /* 0x000fc80000400000 */
[----:B--2---:R-:W-:-:S05]  /*15b80*/  FFMA R19, R20, R2, R19 ;  /* 0x0000000214137223 */ /* 0x004fca0000000013 */
[----:B------:R-:W-:-:S05]  /*15b90*/  F2FP.F16.F32.PACK_AB R19, RZ, R19 ;  /* 0x00000013ff13723e */ /* 0x000fca00000000ff */
[----:B------:R2:W-:Y:S01]  /*15ba0*/  @P0 STG.E.U16 desc[UR36][R4.64+0x170], R19 ;  /* 0x0001701304000986 */ /* 0x0005e2000c101524 */
[----:B------:R-:W-:-:S04]  /*15bb0*/  ISETP.GT.AND P0, PT, R3, 0xb9, PT ;  /* 0x000000b90300780c */ /* 0x000fc80003f04270 */
[----:B------:R-:W-:-:S13]  /*15bc0*/  ISETP.GT.AND P4, PT, R0, RZ, P0 ;  /* 0x000000ff0000720c */ /* 0x000fda0000784270 */
[----:B--2---:R-:W-:Y:S05]  /*15bd0*/  @!P4 BRA `(.L_x_213) ;  /* 0x000000000004c947 */ /* 0x004fea0003800000 */
[----:B------:R2:W5:Y:S02]  /*15be0*/  LDG.E.LTC128B.U16 R18, desc[UR36][R14.64+0x172] ;  /* 0x000172240e127981 */ /* 0x000564000c1e1520 */
.L_x_213:
[----:B------:R-:W-:Y:S05]  /*15bf0*/  BSYNC B1 ;  /* 0x0000000000017941 */ /* 0x000fea0003800000 */
.L_x_212:
        /* <DEDUP_REMOVED lines=10> */
.L_x_215:
[----:B------:R-:W-:Y:S05]  /*15ca0*/  BSYNC B1 ;  /* 0x0000000000017941 */ /* 0x000fea0003800000 */
.L_x_214:
[----:B------:R-:W2:Y:S01]  /*15cb0*/  LDL.LU R20, [R1+0x2f8] ;  /* 0x0002f80001147983 */ /* 0x000ea20000300800 */
[----:B-----5:R-:W-:Y:S01]  /*15cc0*/  HADD2.F32 R19, -RZ, R18.H0_H0 ;  /* 0x20000012ff137230 */ /* 0x020fe20000004100 */
[----:B------:R-:W-:Y:S01]  /*15cd0*/  BSSY B1, `(.L_x_216) ;  /* 0x0000009000017945 */ /* 0x000fe20003800000 */
[----:B------:R-:W-:-:S03]  /*15ce0*/  PRMT R23, R18, 0x7610, R23 ;  /* 0x0000761012177816 */ /* 0x000fc60000000017 */
[----:B------:R-:W-:-:S04]  /*15cf0*/  FMUL R19, R19, R16 ;  /* 0x0000001013137220 */ /* 0x000fc80000400000 */
[----:B--2---:R-:W-:-:S05]  /*15d00*/  FFMA R19, R20, R2, R19 ;  /* 0x0000000214137223 */ /* 0x004fca0000000013 */
[----:B------:R-:W-:-:S05]  /*15d10*/  F2FP.F16.F32.PACK_AB R19, RZ, R19 ;  /* 0x00000013ff13723e */ /* 0x000fca00000000ff */
[----:B------:R2:W-:Y:S01]  /*15d20*/  @P4 STG.E.U16 desc[UR36][R6.64+0x170], R19 ;  /* 0x0001701306004986 */ /* 0x0005e2000c101524 */
[----:B------:R-:W-:-:S13]  /*15d30*/  ISETP.GT.AND P4, PT, R0, 0x8, P0 ;  /* 0x000000080000780c */ /* 0x000fda0000784270 */
[----:B--2---:R-:W-:Y:S05]  /*15d40*/  @!P4 BRA `(.L_x_217) ;  /* 0x000000000004c947 */ /* 0x004fea0003800000 */
[----:B------:R2:W5:Y:S02]  /*15d50*/  LDG.E.LTC128B.U16 R23, desc[UR36][R12.64+0x172] ;  /* 0x000172240c177981 */ /* 0x000564000c1e1520 */
.L_x_217:
[----:B------:R-:W-:Y:S05]  /*15d60*/  BSYNC B1 ;  /* 0x0000000000017941 */ /* 0x000fea0003800000 */
.L_x_216:
[----:B------:R-:W3:Y:S01]  /*15d70*/  LDL.LU R19, [R1+0x2fc] ;  /* 0x0002fc0001137983 */ /* 0x000ee20000300800 */
[----:B-----5:R-:W-:Y:S01]  /*15d80*/  HADD2.F32 R18, -RZ, R23.H0_H0 ;  /* 0x20000017ff127230 */ /* 0x020fe20000004100 */
[----:B------:R-:W-:Y:S02]  /*15d90*/  USHF.L.U64.HI UR4, UR8, 0x8, UR9 ;  /* 0x0000000808047899 */ /* 0x000fe40008010209 */
[----:B------:R-:W4:Y:S02]  /*15da0*/  LDL.LU R21, [R1] ;  /* 0x0000000001157983 */ /* 0x000f240000300800 */
[----:B------:R-:W-:-:S04]  /*15db0*/  FMUL R18, R18, R16 ;  /* 0x0000001012127220 */ /* 0x000fc80000400000 */
[----:B---3--:R-:W-:-:S05]  /*15dc0*/  FFMA R18, R19, R2, R18 ;  /* 0x0000000213127223 */ /* 0x008fca0000000012 */
[----:B------:R-:W-:-:S05]  /*15dd0*/  F2FP.F16.F32.PACK_AB R18, RZ, R18 ;  /* 0x00000012ff12723e */ /* 0x000fca00000000ff */
[----:B------:R3:W-:Y:S02]  /*15de0*/  @P4 STG.E.U16 desc[UR36][R6.64+0x172], R18 ;  /* 0x0001721206004986 */ /* 0x0007e4000c101524 */
[----:B---3--:R-:W-:-:S05]  /*15df0*/  IMAD.U32 R18, RZ, RZ, UR8 ;  /* 0x00000008ff127e24 */ /* 0x008fca000f8e00ff */
[----:B------:R-:W-:-:S04]  /*15e00*/  LEA R18, P4, R18, R4, 0x8 ;  /* 0x0000000412127211 */ /* 0x000fc800078840ff */
[----:B------:R-:W-:Y:S02]  /*15e10*/  IADD3.X R19, R5, UR4, RZ, P4, !PT ;  /* 0x0000000405137c10 */ /* 0x000fe4000a7fe4ff */
[----:B------:R-:W-:-:S13]  /*15e20*/  ISETP.GT.AND P4, PT, R0, 0x80, P5 ;  /* 0x000000800000780c */ /* 0x000fda0002f84270 */
[----:B------:R-:W3:Y:S01]  /*15e30*/  @P4 LDG.E.LTC128B.U16 R23, desc[UR36][R226.64] ;  /* 0x00000024e2174981 */ /* 0x000ee2000c1e1520 */
[----:B------:R-:W-:Y:S01]  /*15e40*/  BSSY B1, `(.L_x_218) ;  /* 0x000000a000017945 */ /* 0x000fe20003800000 */
[----:B---3--:R-:W-:-:S05]  /*15e50*/  HADD2.F32 R20, -RZ, R23.H0_H0 ;  /* 0x20000017ff147230 */ /* 0x008fca0000004100 */
[----:B------:R-:W-:-:S04]  /*15e60*/  FMUL R20, R20, R16 ;  /* 0x0000001014147220 */ /* 0x000fc80000400000 */
[----:B----4-:R-:W-:-:S05]  /*15e70*/  FFMA R20, R21, R2, R20 ;  /* 0x0000000215147223 */ /* 0x010fca0000000014 */
[----:B------:R-:W-:-:S05]  /*15e80*/  F2FP.F16.F32.PACK_AB R20, RZ, R20 ;  /* 0x00000014ff14723e */ /* 0x000fca00000000ff */
[----:B------:R3:W-:Y:S01]  /*15e90*/  @P4 STG.E.U16 desc[UR36][R18.64], R20 ;  /* 0x0000001412004986 */ /* 0x0007e2000c101524 */
[----:B------:R-:W-:-:S04]  /*15ea0*/  LOP3.LUT P4, RZ, R17, 0x2, RZ, 0xc0, !PT ;  /* 0x0000000211ff7812 */ /* 0x000fc8000788c0ff */
[----:B------:R-:W-:-:S13]  /*15eb0*/  ISETP.GT.AND P4, PT, R0, 0x80, P4 ;  /* 0x000000800000780c */ /* 0x000fda0002784270 */
[----:B---3--:R-:W-:Y:S05]  /*15ec0*/  @!P4 BRA `(.L_x_219) ;  /* 0x000000000004c947 */ /* 0x008fea0003800000 */
[----:B------:R3:W5:Y:S02]  /*15ed0*/  LDG.E.LTC128B.U16 R23, desc[UR36][R10.64+0x2] ;  /* 0x000002240a177981 */ /* 0x000764000c1e1520 */
.L_x_219:
[----:B------:R-:W-:Y:S05]  /*15ee0*/  BSYNC B1 ;  /* 0x0000000000017941 */ /* 0x000fea0003800000 */
.L_x_218:
[----:B------:R-:W4:Y:S01]  /*15ef0*/  LDL.LU R21, [R1+0x4] ;  /* 0x0000040001157983 */ /* 0x000f220000300800 */
[----:B-----5:R-:W-:Y:S01]  /*15f00*/  HADD2.F32 R20, -RZ, R23.H0_H0 ;  /* 0x20000017ff147230 */ /* 0x020fe20000004100 */
[----:B------:R-:W-:Y:S01]  /*15f10*/  ISETP.GT.AND P5, PT, R0, 0x88, P5 ;  /* 0x000000880000780c */ /* 0x000fe20002fa4270 */
[----:B------:R-:W-:Y:S03]  /*15f20*/  BSSY B1, `(.L_x_220) ;  /* 0x0000009000017945 */ /* 0x000fe60003800000 */
[----:B------:R-:W-:-:S04]  /*15f30*/  FMUL R20, R20, R16 ;  /* 0x0000001014147220 */ /* 0x000fc80000400000 */
[----:B----4-:R-:W-:-:S05]  /*15f40*/  FFMA R20, R21, R2, R20 ;  /* 0x0000000215147223 */ /* 0x010fca0000000014 */
[----:B------:R-:W-:-:S05]  /*15f50*/  F2FP.F16.F32.PACK_AB R20, RZ, R20 ;  /* 0x00000014ff14723e */ /* 0x000fca00000000ff */
[----:B------:R4:W-:Y:S02]  /*15f60*/  @P4 STG.E.U16 desc[UR36][R18.64+0x2], R20 ;  /* 0x0000021412004986 */ /* 0x0009e4000c101524 */
[----:B----4-:R-:W-:-:S05]  /*15f70*/  IADD3 R20, P4, R18, R229, RZ ;  /* 0x000000e512147210 */ /* 0x010fca0007f9e0ff */
[----:B------:R-:W-:Y:S01]  /*15f80*/  IMAD.X R21, R19, 0x1, R228, P4 ;  /* 0x0000000113157824 */ /* 0x000fe200020e06e4 */
[----:B------:R-:W-:Y:S07]  /*15f90*/  @!P5 BRA `(.L_x_221) ;  /* 0x000000000004d947 */ /* 0x000fee0003800000 */
[----:B------:R4:W5:Y:S02]  /*15fa0*/  LDG.E.LTC128B.U16 R23, desc[UR36][R216.64] ;  /* 0x00000024d8177981 */ /* 0x000964000c1e1520 */
.L_x_221:
[----:B------:R-:W-:Y:S05]  /*15fb0*/  BSYNC B1 ;  /* 0x0000000000017941 */ /* 0x000fea0003800000 */
.L_x_220:
[----:B----4-:R-:W4:Y:S01]  /*15fc0*/  LDL.LU R217, [R1+0x8] ;  /* 0x0000080001d97983 */ /* 0x010f220000300800 */
[----:B-----5:R-:W-:Y:S01]  /*15fd0*/  HADD2.F32 R216, -RZ, R23.H0_H0 ;  /* 0x20000017ffd87230 */ /* 0x020fe20000004100 */
[----:B------:R-:W-:Y:S01]  /*15fe0*/  LOP3.LUT P4, RZ, R17, 0x2, RZ, 0xc0, !PT ;  /* 0x0000000211ff7812 */ /* 0x000fe2000788c0ff */
[----:B------:R-:W-:Y:S03]  /*15ff0*/  BSSY B1, `(.L_x_222) ;  /* 0x0000008000017945 */ /* 0x000fe60003800000 */
[----:B------:R-:W-:Y:S01]  /*16000*/  FMUL R216, R216, R16 ;  /* 0x00000010d8d87220 */ /* 0x000fe20000400000 */
[----:B------:R-:W-:-:S03]  /*16010*/  ISETP.GT.AND P4, PT, R0, 0x88, P4 ;  /* 0x000000880000780c */ /* 0x000fc60002784270 */
[----:B----4-:R-:W-:-:S05]  /*16020*/  FFMA R216, R217, R2, R216 ;  /* 0x00000002d9d87223 */ /* 0x010fca00000000d8 */
[----:B------:R-:W-:-:S05]  /*16030*/  F2FP.F16.F32.PACK_AB R216, RZ, R216 ;  /* 0x000000d8ffd8723e */ /* 0x000fca00000000ff */
[----:B------:R4:W-:Y:S01]  /*16040*/  @P5 STG.E.U16 desc[UR36][R20.64], R216 ;  /* 0x000000d814005986 */ /* 0x0009e2000c101524 */
[----:B------:R-:W-:Y:S05]  /*16050*/  @!P4 BRA `(.L_x_223) ;  /* 0x000000000004c947 */ /* 0x000fea0003800000 */
[----:B------:R0:W5:Y:S02]  /*16060*/  LDG.E.LTC128B.U16 R23, desc[UR36][R8.64+0x2] ;  /* 0x0000022408177981 */ /* 0x000164000c1e1520 */
.L_x_223:
[----:B------:R-:W-:Y:S05]  /*16070*/  BSYNC B1 ;  /* 0x0000000000017941 */ /* 0x000fea0003800000 */
.L_x_222:
[----:B------:R-:W2:Y:S01]  /*16080*/  LDL.LU R217, [R1+0xc] ;  /* 0x00000c0001d97983 */ /* 0x000ea20000300800 */
[----:B----45:R-:W-:Y:S01]  /*16090*/  HADD2.F32 R216, -RZ, R23.H0_H0 ;  /* 0x20000017ffd87230 */ /* 0x030fe20000004100 */
[----:B------:R-:W-:Y:S01]  /*160a0*/  LOP3.LUT P5, RZ, R17, 0x4, RZ, 0xc0, !PT ;  /* 0x0000000411ff7812 */ /* 0x000fe200078ac0ff */
[----:B------:R-:W-:Y:S03]  /*160b0*/  BSSY B1, `(.L_x_224) ;  /* 0x0000008000017945 */ /* 0x000fe60003800000 */
[----:B------:R-:W-:-:S04]  /*160c0*/  FMUL R216, R216, R16 ;  /* 0x00000010d8d87220 */ /* 0x000fc80000400000 */
[----:B--2---:R-:W-:-:S05]  /*160d0*/  FFMA R216, R217, R2, R216 ;  /* 0x00000002d9d87223 */ /* 0x004fca00000000d8 */
[----:B------:R-:W-:-:S05]  /*160e0*/  F2FP.F16.F32.PACK_AB R216, RZ, R216 ;  /* 0x000000d8ffd8723e */ /* 0x000fca00000000ff */
[----:B------:R2:W-:Y:S01]  /*160f0*/  @P4 STG.E.U16 desc[UR36][R20.64+0x2], R216 ;  /* 0x000002d814004986 */ /* 0x0005e2000c101524 */
[----:B------:R-:W-:-:S13]  /*16100*/  ISETP.GT.AND P4, PT, R0, 0x80, P5 ;  /* 0x000000800000780c */ /* 0x000fda0002f84270 */
[----:B--2---:R-:W-:Y:S05]  /*16110*/  @!P4 BRA `(.L_x_225) ;  /* 0x000000000004c947 */ /* 0x004fea0003800000 */
[----:B------:R2:W5:Y:S02]  /*16120*/  LDG.E.LTC128B.U16 R23, desc[UR36][R10.64+0x10] ;  /* 0x000010240a177981 */ /* 0x000564000c1e1520 */
.L_x_225:
[----:B------:R-:W-:Y:S05]  /*16130*/  BSYNC B1 ;  /* 0x0000000000017941 */ /* 0x000fea0003800000 */
.L_x_224:
[----:B------:R-:W4:Y:S01]  /*16140*/  LDL.LU R217, [R1+0x10] ;  /* 0x0000100001d97983 */ /* 0x000f220000300800 */
[----:B-----5:R-:W-:Y:S01]  /*16150*/  HADD2.F32 R216, -RZ, R23.H0_H0 ;  /* 0x20000017ffd87230 */ /* 0x020fe20000004100 */
[----:B------:R-:W-:Y:S01]  /*16160*/  LOP3.LUT P5, RZ, R17, 0x8, RZ, 0xc0, !PT ;  /* 0x0000000811ff7812 */ /* 0x000fe200078ac0ff */
[----:B------:R-:W-:Y:S03]  /*16170*/  BSSY B1, `(.L_x_226) ;  /* 0x0000008000017945 */ /* 0x000fe60003800000 */
[----:B------:R-:W-:-:S04]  /*16180*/  FMUL R216, R216, R16 ;  /* 0x00000010d8d87220 */ /* 0x000fc80000400000 */
[----:B----4-:R-:W-:-:S05]  /*16190*/  FFMA R216, R217, R2, R216 ;  /* 0x00000002d9d87223 */ /* 0x010fca00000000d8 */
[----:B------:R-:W-:-:S05]  /*161a0*/  F2FP.F16.F32.PACK_AB R216, RZ, R216 ;  /* 0x000000d8ffd8723e */ /* 0x000fca00000000ff */
[----:B------:R4:W-:Y:S01]  /*161b0*/  @P4 STG.E.U16 desc[UR36][R18.64+0x10], R216 ;  /* 0x000010d812004986 */ /* 0x0009e2000c101524 */
[----:B------:R-:W-:-:S13]  /*161c0*/  ISETP.GT.AND P4, PT, R0, 0x80, P5 ;  /* 0x000000800000780c */ /* 0x000fda0002f84270 */
[----:B----4-:R-:W-:Y:S05]  /*161d0*/  @!P4 BRA `(.L_x_227) ;  /* 0x000000000004c947 */ /* 0x010fea0003800000 */
[----:B------:R4:W5:Y:S02]  /*161e0*/  LDG.E.LTC128B.U16 R23, desc[UR36][R10.64+0x12] ;  /* 0x000012240a177981 */ /* 0x000964000c1e1520 */
.L_x_227:
[----:B------:R-:W-:Y:S05]  /*161f0*/  BSYNC B1 ;  /* 0x0000000000017941 */ /* 0x000fea0003800000 */
.L_x_226:
[----:B------:R-:W2:Y:S01]  /*16200*/  LDL.LU R217, [R1+0x14] ;  /* 0x0000140001d97983 */ /* 0x000ea20000300800 */
[----:B-----5:R-:W-:Y:S01]  /*16210*/  HADD2.F32 R216, -RZ, R23.H0_H0 ;  /* 0x20000017ffd87230 */ /* 0x020fe20000004100 */
[----:B------:R-:W-:Y:S04]  /*16220*/  BSSY B1, `(.L_x_228) ;  /* 0x0000009000017945 */ /* 0x000fe80003800000 */
[----:B------:R-:W-:-:S04]  /*16230*/  FMUL R216, R216, R16 ;  /* 0x00000010d8d87220 */ /* 0x000fc80000400000 */
[----:B--2---:R-:W-:-:S05]  /*16240*/  FFMA R216, R217, R2, R216 ;  /* 0x00000002d9d87223 */ /* 0x004fca00000000d8 */
[----:B------:R-:W-:-:S05]  /*16250*/  F2FP.F16.F32.PACK_AB R216, RZ, R216 ;  /* 0x000000d8ffd8723e */ /* 0x000fca00000000ff */
[----:B------:R2:W-:Y:S01]  /*16260*/  @P4 STG.E.U16 desc[UR36][R18.64+0x12], R216 ;  /* 0x000012d812004986 */ /* 0x0005e2000c101524 */
[----:B------:R-:W-:-:S04]  /*16270*/  LOP3.LUT P4, RZ, R17, 0x4, RZ, 0xc0, !PT ;  /* 0x0000000411ff7812 */ /* 0x000fc8000788c0ff */
[----:B------:R-:W-:-:S13]  /*16280*/  ISETP.GT.AND P4, PT, R0, 0x88, P4 ;  /* 0x000000880000780c */ /* 0x000fda0002784270 */
[----:B--2---:R-:W-:Y:S05]  /*16290*/  @!P4 BRA `(.L_x_229) ;  /* 0x000000000004c947 */ /* 0x004fea0003800000 */
[----:B------:R2:W5:Y:S02]  /*162a0*/  LDG.E.LTC128B.U16 R23, desc[UR36][R8.64+0x10] ;  /* 0x0000102408177981 */ /* 0x000564000c1e1520 */
.L_x_229:
[----:B------:R-:W-:Y:S05]  /*162b0*/  BSYNC B1 ;  /* 0x0000000000017941 */ /* 0x000fea0003800000 */
.L_x_228:
        /* <DEDUP_REMOVED lines=10> */
.L_x_231:
[----:B------:R-:W-:Y:S05]  /*16360*/  BSYNC B1 ;  /* 0x0000000000017941 */ /* 0x000fea0003800000 */
.L_x_230:
[----:B------:R-:W2:Y:S01]  /*16370*/  LDL.LU R217, [R1+0x1c] ;  /* 0x00001c0001d97983 */ /* 0x000ea20000300800 */
[----:B-----5:R-:W-:Y:S01]  /*16380*/  HADD2.F32 R216, -RZ, R23.H0_H0 ;  /* 0x20000017ffd87230 */ /* 0x020fe20000004100 */
        /* <DEDUP_REMOVED lines=9> */
.L_x_233:
[----:B------:R-:W-:Y:S05]  /*16420*/  BSYNC B1 ;  /* 0x0000000000017941 */ /* 0x000fea0003800000 */
.L_x_232:
[----:B------:R-:W3:Y:S01]  /*16430*/  LDL.LU R217, [R1+0x20] ;  /* 0x0000200001d97983 */ /* 0x000ee20000300800 */
[----:B-----5:R-:W-:Y:S01]  /*16440*/  HADD2.F32 R216, -RZ, R23.H0_H0 ;  /* 0x20000017ffd87230 */ /* 0x020fe20000004100 */
[----:B------:R-:W-:Y:S01]  /*16450*/  LOP3.LUT P5, RZ, R22, 0x400, RZ, 0xc0, !PT ;  /* 0x0000040016ff7812 */ /* 0x000fe200078ac0ff */
[----:B------:R-:W-:Y:S03]  /*16460*/  BSSY B1, `(.L_x_234) ;  /* 0x0000008000017945 */ /* 0x000fe60003800000 */
[----:B------:R-:W-:-:S04]  /*16470*/  FMUL R216, R216, R16 ;  /* 0x00000010d8d87220 */ /* 0x000fc80000400000 */
[----:B---3--:R-:W-:-:S05]  /*16480*/  FFMA R216, R217, R2, R216 ;  /* 0x00000002d9d87223 */ /* 0x008fca00000000d8 */
[----:B------:R-:W-:-:S05]  /*16490*/  F2FP.F16.F32.PACK_AB R216, RZ, R216 ;  /* 0x000000d8ffd8723e */ /* 0x000fca00000000ff */
[----:B------:R3:W-:Y:S01]  /*164a0*/  @P4 STG.E.U16 desc[UR36][R18.64+0x20], R216 ;  /* 0x000020d812004986 */ /* 0x0007e2000c101524 */
[----:B------:R-:W-:-:S13]  /*164b0*/  ISETP.GT.AND P4, PT, R0, 0x80, P5 ;  /* 0x000000800000780c */ /* 0x000fda0002f84270 */
[----:B---3--:R-:W-:Y:S05]  /*164c0*/  @!P4 BRA `(.L_x_235) ;  /* 0x000000000004c947 */ /* 0x008fea0003800000 */
[----:B------:R3:W5:Y:S02]  /*164d0*/  LDG.E.LTC128B.U16 R23, desc[UR36][R10.64+0x22] ;  /* 0x000022240a177981 */ /* 0x000764000c1e1520 */
.L_x_235:
[----:B------:R-:W-:Y:S05]  /*164e0*/  BSYNC B1 ;  /* 0x0000000000017941 */ /* 0x000fea0003800000 */
.L_x_234:
        /* <DEDUP_REMOVED lines=11> */
.L_x_237:
[----:B------:R-:W-:Y:S05]  /*165a0*/  BSYNC B1 ;  /* 0x0000000000017941 */ /* 0x000fea0003800000 */
.L_x_236:
        /* <DEDUP_REMOVED lines=10> */
.L_x_239:
[----:B------:R-:W-:Y:S05]  /*16650*/  BSYNC B1 ;  /* 0x0000000000017941 */ /* 0x000fea0003800000 */
.L_x_238:
        /* <DEDUP_REMOVED lines=11> */
.L_x_241:
[----:B------:R-:W-:Y:S05]  /*16710*/  BSYNC B1 ;  /* 0x0000000000017941 */ /* 0x000fea0003800000 */
.L_x_240:
        /* <DEDUP_REMOVED lines=11> */
.L_x_243:
[----:B------:R-:W-:Y:S05]  /*167d0*/  BSYNC B1 ;  /* 0x0000000000017941 */ /* 0x000fea0003800000 */
.L_x_242:
        /* <DEDUP_REMOVED lines=11> */
.L_x_245:
[----:B------:R-:W-:Y:S05]  /*16890*/  BSYNC B1 ;  /* 0x0000000000017941 */ /* 0x000fea0003800000 */
.L_x_244:
        /* <DEDUP_REMOVED lines=10> */
.L_x_247:
[----:B------:R-:W-:Y:S05]  /*16940*/  BSYNC B1 ;  /* 0x0000000000017941 */ /* 0x000fea0003800000 */
.L_x_246:
        /* <DEDUP_REMOVED lines=11> */
.L_x_249:
[----:B------:R-:W-:Y:S05]  /*16a00*/  BSYNC B1 ;  /* 0x0000000000017941 */ /* 0x000fea0003800000 */
.L_x_248:
        /* <DEDUP_REMOVED lines=11> */
.L_x_251:
[----:B------:R-:W-:Y:S05]  /*16ac0*/  BSYNC B1 ;  /* 0x0000000000017941 */ /* 0x000fea0003800000 */
.L_x_250:
        /* <DEDUP_REMOVED lines=11> */
.L_x_253:
[----:B------:R-:W-:Y:S05]  /*16b80*/  BSYNC B1 ;  /* 0x0000000000017941 */ /* 0x000fea0003800000 */
.L_x_252:
        /* <DEDUP_REMOVED lines=10> */
.L_x_255:
[----:B------:R-:W-:Y:S05]  /*16c30*/  BSYNC B1 ;  /* 0x0000000000017941 */ /* 0x000fea0003800000 */
.L_x_254:
        /* <DEDUP_REMOVED lines=11> */
.L_x_257:
[----:B------:R-:W-:Y:S05]  /*16cf0*/  BSYNC B1 ;  /* 0x0000000000017941 */ /* 0x000fea0003800000 */
.L_x_256:
        /* <DEDUP_REMOVED lines=11> */
.L_x_259:
[----:B------:R-:W-:Y:S05]  /*16db0*/  BSYNC B1 ;  /* 0x0000000000017941 */ /* 0x000fea0003800000 */
.L_x_258:
        /* <DEDUP_REMOVED lines=11> */
.L_x_261:
[----:B------:R-:W-:Y:S05]  /*16e70*/  BSYNC B1 ;  /* 0x0000000000017941 */ /* 0x000fea0003800000 */
.L_x_260:
        /* <DEDUP_REMOVED lines=10> */
.L_x_263:
[----:B------:R-:W-:Y:S05]  /*16f20*/  BSYNC B1 ;  /* 0x0000000000017941 */ /* 0x000fea0003800000 */
.L_x_262:
        /* <DEDUP_REMOVED lines=11> */
.L_x_265:
[----:B------:R-:W-:Y:S05]  /*16fe0*/  BSYNC B1 ;  /* 0x0000000000017941 */ /* 0x000fea0003800000 */
.L_x_264:
        /* <DEDUP_REMOVED lines=11> */
.L_x_267:
[----:B------:R-:W-:Y:S05]  /*170a0*/  BSYNC B1 ;  /* 0x0000000000017941 */ /* 0x000fea0003800000 */
.L_x_266:
        /* <DEDUP_REMOVED lines=11> */
.L_x_269:
[----:B------:R-:W-:Y:S05]  /*17160*/  BSYNC B1 ;  /* 0x0000000000017941 */ /* 0x000fea0003800000 */
.L_x_268:
        /* <DEDUP_REMOVED lines=10> */
.L_x_271:
[----:B------:R-:W-:Y:S05]  /*17210*/  BSYNC B1 ;  /* 0x0000000000017941 */ /* 0x000fea0003800000 */
.L_x_270:
        /* <DEDUP_REMOVED lines=11> */
.L_x_273:
[----:B------:R-:W-:Y:S05]  /*172d0*/  BSYNC B1 ;  /* 0x0000000000017941 */ /* 0x000fea0003800000 */
.L_x_272:
        /* <DEDUP_REMOVED lines=11> */
.L_x_275:
[----:B------:R-:W-:Y:S05]  /*17390*/  BSYNC B1 ;  /* 0x0000000000017941 */ /* 0x000fea0003800000 */
.L_x_274:
        /* <DEDUP_REMOVED lines=11> */
.L_x_277:
[----:B------:R-:W-:Y:S05]  /*17450*/  BSYNC B1 ;  /* 0x0000000000017941 */ /* 0x000fea0003800000 */
.L_x_276:
        /* <DEDUP_REMOVED lines=10> */
.L_x_279:
[----:B------:R-:W-:Y:S05]  /*17500*/  BSYNC B1 ;  /* 0x0000000000017941 */ /* 0x000fea0003800000 */
.L_x_278:
        /* <DEDUP_REMOVED lines=11> */
.L_x_281:
[----:B------:R-:W-:Y:S05]  /*175c0*/  BSYNC B1 ;  /* 0x0000000000017941 */ /* 0x000fea0003800000 */
.L_x_280:
        /* <DEDUP_REMOVED lines=11> */
.L_x_283:
[----:B------:R-:W-:Y:S05]  /*17680*/  BSYNC B1 ;  /* 0x0000000000017941 */ /* 0x000fea0003800000 */
.L_x_282:
        /* <DEDUP_REMOVED lines=11> */
.L_x_285:
[----:B------:R-:W-:Y:S05]  /*17740*/  BSYNC B1 ;  /* 0x0000000000017941 */ /* 0x000fea0003800000 */
.L_x_284:
        /* <DEDUP_REMOVED lines=10> */
.L_x_287:
[----:B------:R-:W-:Y:S05]  /*177f0*/  BSYNC B1 ;  /* 0x0000000000017941 */ /* 0x000fea0003800000 */
.L_x_286:
        /* <DEDUP_REMOVED lines=11> */
.L_x_289:
[----:B------:R-:W-:Y:S05]  /*178b0*/  BSYNC B1 ;  /* 0x0000000000017941 */ /* 0x000fea0003800000 */
.L_x_288:
        /* <DEDUP_REMOVED lines=11> */
.L_x_291:
[----:B------:R-:W-:Y:S05]  /*17970*/  BSYNC B1 ;  /* 0x0000000000017941 */ /* 0x000fea0003800000 */
.L_x_290:
        /* <DEDUP_REMOVED lines=11> */
.L_x_293:
[----:B------:R-:W-:Y:S05]  /*17a30*/  BSYNC B1 ;  /* 0x0000000000017941 */ /* 0x000fea0003800000 */
.L_x_292:
        /* <DEDUP_REMOVED lines=10> */
.L_x_295:
[----:B------:R-:W-:Y:S05]  /*17ae0*/  BSYNC B1 ;  /* 0x0000000000017941 */ /* 0x000fea0003800000 */
.L_x_294:
        /* <DEDUP_REMOVED lines=11> */
.L_x_297:
[----:B------:R-:W-:Y:S05]  /*17ba0*/  BSYNC B1 ;  /* 0x0000000000017941 */ /* 0x000fea0003800000 */
.L_x_296:
        /* <DEDUP_REMOVED lines=11> */
.L_x_299:
[----:B------:R-:W-:Y:S05]  /*17c60*/  BSYNC B1 ;  /* 0x0000000000017941 */ /* 0x000fea0003800000 */
.L_x_298:
        /* <DEDUP_REMOVED lines=11> */
.L_x_301:
[----:B------:R-:W-:Y:S05]  /*17d20*/  BSYNC B1 ;  /* 0x0000000000017941 */ /* 0x000fea0003800000 */
.L_x_300:
        /* <DEDUP_REMOVED lines=10> */
.L_x_303:
[----:B------:R-:W-:Y:S05]  /*17dd0*/  BSYNC B1 ;  /* 0x0000000000017941 */ /* 0x000fea0003800000 */
.L_x_302:
        /* <DEDUP_REMOVED lines=11> */
.L_x_305:
[----:B------:R-:W-:Y:S05]  /*17e90*/  BSYNC B1 ;  /* 0x0000000000017941 */ /* 0x000fea0003800000 */
.L_x_304:
        /* <DEDUP_REMOVED lines=11> */
.L_x_307:
[----:B------:R-:W-:Y:S05]  /*17f50*/  BSYNC B1 ;  /* 0x0000000000017941 */ /* 0x000fea0003800000 */
.L_x_306:
        /* <DEDUP_REMOVED lines=11> */
.L_x_309:
[----:B------:R-:W-:Y:S05]  /*18010*/  BSYNC B1 ;  /* 0x0000000000017941 */ /* 0x000fea0003800000 */
.L_x_308:
        /* <DEDUP_REMOVED lines=10> */
.L_x_311:
[----:B------:R-:W-:Y:S05]  /*180c0*/  BSYNC B1 ;  /* 0x0000000000017941 */ /* 0x000fea0003800000 */
.L_x_310:
        /* <DEDUP_REMOVED lines=11> */
.L_x_313:
[----:B------:R-:W-:Y:S05]  /*18180*/  BSYNC B1 ;  /* 0x0000000000017941 */ /* 0x000fea0003800000 */
.L_x_312:
        /* <DEDUP_REMOVED lines=11> */
.L_x_315:
[----:B------:R-:W-:Y:S05]  /*18240*/  BSYNC B1 ;  /* 0x0000000000017941 */ /* 0x000fea0003800000 */
.L_x_314:
        /* <DEDUP_REMOVED lines=11> */
.L_x_317:
[----:B------:R-:W-:Y:S05]  /*18300*/  BSYNC B1 ;  /* 0x0000000000017941 */ /* 0x000fea0003800000 */
.L_x_316:
        /* <DEDUP_REMOVED lines=10> */
.L_x_319:
[----:B------:R-:W-:Y:S05]  /*183b0*/  BSYNC B1 ;  /* 0x0000000000017941 */ /* 0x000fea0003800000 */
.L_x_318:
        /* <DEDUP_REMOVED lines=11> */
.L_x_321:
[----:B------:R-:W-:Y:S05]  /*18470*/  BSYNC B1 ;  /* 0x0000000000017941 */ /* 0x000fea0003800000 */
.L_x_320:
        /* <DEDUP_REMOVED lines=11> */
.L_x_323:
[----:B------:R-:W-:Y:S05]  /*18530*/  BSYNC B1 ;  /* 0x0000000000017941 */ /* 0x000fea0003800000 */
.L_x_322:
        /* <DEDUP_REMOVED lines=11> */
.L_x_325:
[----:B------:R-:W-:Y:S05]  /*185f0*/  BSYNC B1 ;  /* 0x0000000000017941 */ /* 0x000fea0003800000 */
.L_x_324:
        /* <DEDUP_REMOVED lines=10> */
.L_x_327:
[----:B------:R-:W-:Y:S05]  /*186a0*/  BSYNC B1 ;  /* 0x0000000000017941 */ /* 0x000fea0003800000 */
.L_x_326:
        /* <DEDUP_REMOVED lines=11> */
.L_x_329:
[----:B------:R-:W-:Y:S05]  /*18760*/  BSYNC B1 ;  /* 0x0000000000017941 */ /* 0x000fea0003800000 */
.L_x_328:
        /* <DEDUP_REMOVED lines=11> */
.L_x_331:
[----:B------:R-:W-:Y:S05]  /*18820*/  BSYNC B1 ;  /* 0x0000000000017941 */ /* 0x000fea0003800000 */
.L_x_330:
        /* <DEDUP_REMOVED lines=11> */
.L_x_333:
[----:B------:R-:W-:Y:S05]  /*188e0*/  BSYNC B1 ;  /* 0x0000000000017941 */ /* 0x000fea0003800000 */
.L_x_332:
        /* <DEDUP_REMOVED lines=10> */
.L_x_335:
[----:B------:R-:W-:Y:S05]  /*18990*/  BSYNC B1 ;  /* 0x0000000000017941 */ /* 0x000fea0003800000 */
.L_x_334:
        /* <DEDUP_REMOVED lines=11> */
.L_x_337:
[----:B------:R-:W-:Y:S05]  /*18a50*/  BSYNC B1 ;  /* 0x0000000000017941 */ /* 0x000fea0003800000 */
.L_x_336:
        /* <DEDUP_REMOVED lines=11> */
.L_x_339:
[----:B------:R-:W-:Y:S05]  /*18b10*/  BSYNC B1 ;  /* 0x0000000000017941 */ /* 0x000fea0003800000 */
.L_x_338:
        /* <DEDUP_REMOVED lines=11> */
.L_x_341:
[----:B------:R-:W-:Y:S05]  /*18bd0*/  BSYNC B1 ;  /* 0x0000000000017941 */ /* 0x000fea0003800000 */
.L_x_340:
        /* <DEDUP_REMOVED lines=10> */
.L_x_343:
[----:B------:R-:W-:Y:S05]  /*18c80*/  BSYNC B1 ;  /* 0x0000000000017941 */ /* 0x000fea0003800000 */
.L_x_342:
        /* <DEDUP_REMOVED lines=11> */
.L_x_345:
[----:B------:R-:W-:Y:S05]  /*18d40*/  BSYNC B1 ;  /* 0x0000000000017941 */ /* 0x000fea0003800000 */
.L_x_344:
        /* <DEDUP_REMOVED lines=11> */
.L_x_347:
[----:B------:R-:W-:Y:S05]  /*18e00*/  BSYNC B1 ;  /* 0x0000000000017941 */ /* 0x000fea0003800000 */
.L_x_346:
        /* <DEDUP_REMOVED lines=11> */
.L_x_349:
[----:B------:R-:W-:Y:S05]  /*18ec0*/  BSYNC B1 ;  /* 0x0000000000017941 */ /* 0x000fea0003800000 */
.L_x_348:
        /* <DEDUP_REMOVED lines=10> */
.L_x_351:
[----:B------:R-:W-:Y:S05]  /*18f70*/  BSYNC B1 ;  /* 0x0000000000017941 */ /* 0x000fea0003800000 */
.L_x_350:
        /* <DEDUP_REMOVED lines=11> */
.L_x_353:
[----:B------:R-:W-:Y:S05]  /*19030*/  BSYNC B1 ;  /* 0x0000000000017941 */ /* 0x000fea0003800000 */
.L_x_352:
        /* <DEDUP_REMOVED lines=11> */
.L_x_355:
[----:B------:R-:W-:Y:S05]  /*190f0*/  BSYNC B1 ;  /* 0x0000000000017941 */ /* 0x000fea0003800000 */
.L_x_354:
        /* <DEDUP_REMOVED lines=11> */
.L_x_357:
[----:B------:R-:W-:Y:S05]  /*191b0*/  BSYNC B1 ;  /* 0x0000000000017941 */ /* 0x000fea0003800000 */
.L_x_356:
        /* <DEDUP_REMOVED lines=10> */
.L_x_359:
[----:B------:R-:W-:Y:S05]  /*19260*/  BSYNC B1 ;  /* 0x0000000000017941 */ /* 0x000fea0003800000 */
.L_x_358:
        /* <DEDUP_REMOVED lines=11> */
.L_x_361:
[----:B------:R-:W-:Y:S05]  /*19320*/  BSYNC B1 ;  /* 0x0000000000017941 */ /* 0x000fea0003800000 */
.L_x_360:
        /* <DEDUP_REMOVED lines=11> */
.L_x_363:
[----:B------:R-:W-:Y:S05]  /*193e0*/  BSYNC B1 ;  /* 0x0000000000017941 */ /* 0x000fea0003800000 */
.L_x_362:
        /* <DEDUP_REMOVED lines=11> */
.L_x_365:
[----:B------:R-:W-:Y:S05]  /*194a0*/  BSYNC B1 ;  /* 0x0000000000017941 */ /* 0x000fea0003800000 */
.L_x_364:
        /* <DEDUP_REMOVED lines=10> */
.L_x_367:
[----:B------:R-:W-:Y:S05]  /*19550*/  BSYNC B1 ;  /* 0x0000000000017941 */ /* 0x000fea0003800000 */
.L_x_366:
        /* <DEDUP_REMOVED lines=11> */
.L_x_369:
[----:B------:R-:W-:Y:S05]  /*19610*/  BSYNC B1 ;  /* 0x0000000000017941 */ /* 0x000fea0003800000 */
.L_x_368:
        /* <DEDUP_REMOVED lines=11> */
.L_x_371:
[----:B------:R-:W-:Y:S05]  /*196d0*/  BSYNC B1 ;  /* 0x0000000000017941 */ /* 0x000fea0003800000 */
.L_x_370:
        /* <DEDUP_REMOVED lines=11> */
.L_x_373:
[----:B------:R-:W-:Y:S05]  /*19790*/  BSYNC B1 ;  /* 0x0000000000017941 */ /* 0x000fea0003800000 */
.L_x_372:
        /* <DEDUP_REMOVED lines=10> */
.L_x_375:
[----:B------:R-:W-:Y:S05]  /*19840*/  BSYNC B1 ;  /* 0x0000000000017941 */ /* 0x000fea0003800000 */
.L_x_374:
        /* <DEDUP_REMOVED lines=11> */
.L_x_377:
[----:B------:R-:W-:Y:S05]  /*19900*/  BSYNC B1 ;  /* 0x0000000000017941 */ /* 0x000fea0003800000 */
.L_x_376:
        /* <DEDUP_REMOVED lines=11> */
.L_x_379:
[----:B------:R-:W-:Y:S05]  /*199c0*/  BSYNC B1 ;  /* 0x0000000000017941 */ /* 0x000fea0003800000 */
.L_x_378:
        /* <DEDUP_REMOVED lines=11> */
.L_x_381:
[----:B------:R-:W-:Y:S05]  /*19a80*/  BSYNC B1 ;  /* 0x0000000000017941 */ /* 0x000fea0003800000 */
.L_x_380:
        /* <DEDUP_REMOVED lines=10> */
.L_x_383:
[----:B------:R-:W-:Y:S05]  /*19b30*/  BSYNC B1 ;  /* 0x0000000000017941 */ /* 0x000fea0003800000 */
.L_x_382:
        /* <DEDUP_REMOVED lines=11> */
.L_x_385:
[----:B------:R-:W-:Y:S05]  /*19bf0*/  BSYNC B1 ;  /* 0x0000000000017941 */ /* 0x000fea0003800000 */
.L_x_384:
        /* <DEDUP_REMOVED lines=10> */
.L_x_387:
[----:B------:R-:W-:Y:S05]  /*19ca0*/  BSYNC B1 ;  /* 0x0000000000017941 */ /* 0x000fea0003800000 */
.L_x_386:
        /* <DEDUP_REMOVED lines=10> */
.L_x_389:
[----:B------:R-:W-:Y:S05]  /*19d50*/  BSYNC B1 ;  /* 0x0000000000017941 */ /* 0x000fea0003800000 */
.L_x_388:
[----:B------:R-:W3:Y:S01]  /*19d60*/  LDL.LU R216, [R1+0x158] ;  /* 0x0001580001d87983 */ /* 0x000ee20000300800 */
[----:B-----5:R-:W-:Y:S01]  /*19d70*/  HADD2.F32 R217, -RZ, R23.H0_H0 ;  /* 0x20000017ffd97230 */ /* 0x020fe20000004100 */
        /* <DEDUP_REMOVED lines=8> */
.L_x_391:
[----:B------:R-:W-:Y:S05]  /*19e00*/  BSYNC B1 ;  /* 0x0000000000017941 */ /* 0x000fea0003800000 */
.L_x_390:
[----:B------:R-:W2:Y:S01]  /*19e10*/  LDL.LU R216, [R1+0x15c] ;  /* 0x00015c0001d87983 */ /* 0x000ea20000300800 */
[----:B---3-5:R-:W-:Y:S01]  /*19e20*/  HADD2.F32 R217, -RZ, R23.H0_H0 ;  /* 0x20000017ffd97230 */ /* 0x028fe20000004100 */
        /* <DEDUP_REMOVED lines=8> */
.L_x_393:
[----:B------:R-:W-:Y:S05]  /*19eb0*/  BSYNC B1 ;  /* 0x0000000000017941 */ /* 0x000fea0003800000 */
.L_x_392:
[----:B------:R-:W4:Y:S01]  /*19ec0*/  LDL.LU R216, [R1+0x160] ;  /* 0x0001600001d87983 */ /* 0x000f220000300800 */
[----:B--2--5:R-:W-:Y:S01]  /*19ed0*/  HADD2.F32 R217, -RZ, R23.H0_H0 ;  /* 0x20000017ffd97230 */ /* 0x024fe20000004100 */
[----:B------:R-:W-:Y:S01]  /*19ee0*/  ISETP.GT.AND P5, PT, R0, 0x80, P2 ;  /* 0x000000800000780c */ /* 0x000fe200017a4270 */
[----:B------:R-:W-:Y:S03]  /*19ef0*/  BSSY B1, `(.L_x_394) ;  /* 0x0000007000017945 */ /* 0x000fe60003800000 */
[----:B------:R-:W-:-:S04]  /*19f00*/  FMUL R217, R217, R16 ;  /* 0x00000010d9d97220 */ /* 0x000fc80000400000 */
[----:B----4-:R-:W-:-:S05]  /*19f10*/  FFMA R217, R216, R2, R217 ;  /* 0x00000002d8d97223 */ /* 0x010fca00000000d9 */
[----:B------:R-:W-:-:S05]  /*19f20*/  F2FP.F16.F32.PACK_AB R217, RZ, R217 ;  /* 0x000000d9ffd9723e */ /* 0x000fca00000000ff */
[----:B------:R2:W-:Y:S01]  /*19f30*/  @P4 STG.E.U16 desc[UR36][R18.64+0x160], R217 ;  /* 0x000160d912004986 */ /* 0x0005e2000c101524 */
[----:B------:R-:W-:Y:S05]  /*19f40*/  @!P5 BRA `(.L_x_395) ;  /* 0x000000000004d947 */ /* 0x000fea0003800000 */
[----:B------:R4:W5:Y:S02]  /*19f50*/  LDG.E.LTC128B.U16 R23, desc[UR36][R10.64+0x162] ;  /* 0x000162240a177981 */ /* 0x000964000c1e1520 */
.L_x_395:
[----:B------:R-:W-:Y:S05]  /*19f60*/  BSYNC B1 ;  /* 0x0000000000017941 */ /* 0x000fea0003800000 */
.L_x_394:
[----:B------:R-:W3:Y:S01]  /*19f70*/  LDL.LU R216, [R1+0x164] ;  /* 0x0001640001d87983 */ /* 0x000ee20000300800 */
[----:B--2--5:R-:W-:Y:S01]  /*19f80*/  HADD2.F32 R217, -RZ, R23.H0_H0 ;  /* 0x20000017ffd97230 */ /* 0x024fe20000004100 */
        /* <DEDUP_REMOVED lines=8> */
.L_x_397:
[----:B------:R-:W-:Y:S05]  /*1a010*/  BSYNC B1 ;  /* 0x0000000000017941 */ /* 0x000fea0003800000 */
.L_x_396:
        /* <DEDUP_REMOVED lines=10> */
.L_x_399:
[----:B------:R-:W-:Y:S05]  /*1a0c0*/  BSYNC B1 ;  /* 0x0000000000017941 */ /* 0x000fea0003800000 */
.L_x_398:
        /* <DEDUP_REMOVED lines=10> */
.L_x_401:
[----:B------:R-:W-:Y:S05]  /*1a170*/  BSYNC B1 ;  /* 0x0000000000017941 */ /* 0x000fea0003800000 */
.L_x_400:
        /* <DEDUP_REMOVED lines=10> */
.L_x_403:
[----:B------:R-:W-:Y:S05]  /*1a220*/  BSYNC B1 ;  /* 0x0000000000017941 */ /* 0x000fea0003800000 */
.L_x_402:
        /* <DEDUP_REMOVED lines=10> */
.L_x_405:
[----:B------:R-:W-:Y:S05]  /*1a2d0*/  BSYNC B1 ;  /* 0x0000000000017941 */ /* 0x000fea0003800000 */
.L_x_404:
        /* <DEDUP_REMOVED lines=10> */
.L_x_407:
[----:B------:R-:W-:Y:S05]  /*1a380*/  BSYNC B1 ;  /* 0x0000000000017941 */ /* 0x000fea0003800000 */
.L_x_406:
[----:B------:R-:W3:Y:S01]  /*1a390*/  LDL.LU R216, [R1+0x17c] ;  /* 0x00017c0001d87983 */ /* 0x000ee20000300800 */
[----:B--2--5:R-:W-:Y:S01]  /*1a3a0*/  HADD2.F32 R217, -RZ, R23.H0_H0 ;  /* 0x20000017ffd97230 */ /* 0x024fe20000004100 */
        /* <DEDUP_REMOVED lines=11> */
.L_x_409:
[----:B------:R-:W-:Y:S05]  /*1a460*/  BSYNC B1 ;  /* 0x0000000000017941 */ /* 0x000fea0003800000 */
.L_x_408:
[----:B--2--5:R-:W-:Y:S01]  /*1a470*/  HADD2.F32 R21, -RZ, R23.H0_H0 ;  /* 0x20000017ff157230 */ /* 0x024fe20000004100 */
[----:B------:R-:W-:Y:S01]  /*1a480*/  ISETP.GT.AND P2, PT, R3, 0xc1, PT ;  /* 0x000000c10300780c */ /* 0x000fe20003f44270 */
[----:B------:R-:W-:Y:S01]  /*1a490*/  BSSY B1, `(.L_x_410) ;  /* 0x000000a000017945 */ /* 0x000fe20003800000 */
[----:B------:R-:W-:Y:S02]  /*1a4a0*/  LOP3.LUT R17, R17, 0xfffffffd, RZ, 0xc0, !PT ;  /* 0xfffffffd11117812 */ /* 0x000fe400078ec0ff */
[----:B------:R-:W-:Y:S01]  /*1a4b0*/  FMUL R21, R21, R16 ;  /* 0x0000001015157220 */ /* 0x000fe20000400000 */
[----:B------:R-:W-:-:S03]  /*1a4c0*/  ISETP.GT.AND P0, PT, R0, RZ, P2 ;  /* 0x000000ff0000720c */ /* 0x000fc60001704270 */
[----:B------:R-:W-:-:S05]  /*1a4d0*/  FFMA R21, R120, R2, R21 ;  /* 0x0000000278157223 */ /* 0x000fca0000000015 */
[----:B------:R-:W-:Y:S02]  /*1a4e0*/  F2FP.F16.F32.PACK_AB R21, RZ, R21 ;  /* 0x00000015ff15723e */ /* 0x000fe400000000ff */
[----:B------:R-:W-:-:S03]  /*1a4f0*/  @P2 LOP3.LUT R17, R17, 0x2, RZ, 0xfc, !PT ;  /* 0x0000000211112812 */ /* 0x000fc600078efcff */
[----:B------:R2:W-:Y:S01]  /*1a500*/  @P1 STG.E.U16 desc[UR36][R4.64+0x180], R21 ;  /* 0x0001801504001986 */ /* 0x0005e2000c101524 */
[----:B------:R-:W-:Y:S05]  /*1a510*/  @!P0 BRA `(.L_x_411) ;  /* 0x0000000000048947 */ /* 0x000fea0003800000 */
[----:B------:R0:W5:Y:S02]  /*1a520*/  LDG.E.LTC128B.U16 R23, desc[UR36][R14.64+0x182] ;  /* 0x000182240e177981 */ /* 0x000164000c1e1520 */
.L_x_411:
[----:B------:R-:W-:Y:S05]  /*1a530*/  BSYNC B1 ;  /* 0x0000000000017941 */ /* 0x000fea0003800000 */
.L_x_410:
[----:B--2--5:R-:W-:Y:S01]  /*1a540*/  HADD2.F32 R21, -RZ, R23.H0_H0 ;  /* 0x20000017ff157230 */ /* 0x024fe20000004100 */
[----:B------:R-:W-:Y:S01]  /*1a550*/  ISETP.GT.AND P1, PT, R0, 0x8, P3 ;  /* 0x000000080000780c */ /* 0x000fe20001f24270 */
[----:B------:R-:W-:Y:S03]  /*1a560*/  BSSY B1, `(.L_x_412) ;  /* 0x0000007000017945 */ /* 0x000fe60003800000 */
[----:B------:R-:W-:-:S04]  /*1a570*/  FMUL R20, R21, R16 ;  /* 0x0000001015147220 */ /* 0x000fc80000400000 */
[----:B------:R-:W-:-:S05]  /*1a580*/  FFMA R20, R121, R2, R20 ;  /* 0x0000000279147223 */ /* 0x000fca0000000014 */
[----:B------:R-:W-:-:S05]  /*1a590*/  F2FP.F16.F32.PACK_AB R20, RZ, R20 ;  /* 0x00000014ff14723e */ /* 0x000fca00000000ff */
[----:B------:R2:W-:Y:S01]  /*1a5a0*/  @P0 STG.E.U16 desc[UR36][R4.64+0x182], R20 ;  /* 0x0001821404000986 */ /* 0x0005e2000c101524 */
[----:B------:R-:W-:Y:S05]  /*1a5b0*/  @!P1 BRA `(.L_x_413) ;  /* 0x0000000000049947 */ /* 0x000fea0003800000 */
[----:B------:R0:W5:Y:S02]  /*1a5c0*/  LDG.E.LTC128B.U16 R23, desc[UR36][R12.64+0x180] ;  /* 0x000180240c177981 */ /* 0x000164000c1e1520 */
.L_x_413:
[----:B------:R-:W-:Y:S05]  /*1a5d0*/  BSYNC B1 ;  /* 0x0000000000017941 */ /* 0x000fea0003800000 */
.L_x_412:
[----:B-----5:R-:W-:Y:S01]  /*1a5e0*/  HADD2.F32 R21, -RZ, R23.H0_H0 ;  /* 0x20000017ff157230 */ /* 0x020fe20000004100 */
        /* <DEDUP_REMOVED lines=8> */
.L_x_415:
[----:B------:R-:W-:Y:S05]  /*1a670*/  BSYNC B1 ;  /* 0x0000000000017941 */ /* 0x000fea0003800000 */
.L_x_414:
[----:B0----5:R-:W-:Y:S01]  /*1a680*/  HADD2.F32 R21, -RZ, R23.H0_H0 ;  /* 0x20000017ff157230 */ /* 0x021fe20000004100 */
[----:B------:R-:W-:Y:S01]  /*1a690*/  ISETP.GT.AND P3, PT, R3, 0xc8, PT ;  /* 0x000000c80300780c */ /* 0x000fe20003f64270 */
[----:B------:R-:W-:Y:S01]  /*1a6a0*/  BSSY B1, `(.L_x_416) ;  /* 0x000000a000017945 */ /* 0x000fe20003800000 */
[----:B------:R-:W-:Y:S02]  /*1a6b0*/  LOP3.LUT R17, R17, 0xfffffffb, RZ, 0xc0, !PT ;  /* 0xfffffffb11117812 */ /* 0x000fe400078ec0ff */
[----:B--2---:R-:W-:Y:S01]  /*1a6c0*/  FMUL R20, R21, R16 ;  /* 0x0000001015147220 */ /* 0x004fe20000400000 */
[----:B------:R-:W-:-:S03]  /*1a6d0*/  ISETP.GT.AND P1, PT, R0, RZ, P3 ;  /* 0x000000ff0000720c */ /* 0x000fc60001f24270 */
[----:B------:R-:W-:-:S05]  /*1a6e0*/  FFMA R20, R123, R2, R20 ;  /* 0x000000027b147223 */ /* 0x000fca0000000014 */
[----:B------:R-:W-:Y:S02]  /*1a6f0*/  F2FP.F16.F32.PACK_AB R20, RZ, R20 ;  /* 0x00000014ff14723e */ /* 0x000fe400000000ff */
[----:B------:R-:W-:-:S03]  /*1a700*/  @P3 LOP3.LUT R17, R17, 0x4, RZ, 0xfc, !PT ;  /* 0x0000000411113812 */ /* 0x000fc600078efcff */
[----:B------:R0:W-:Y:S01]  /*1a710*/  @P0 STG.E.U16 desc[UR36][R6.64+0x182], R20 ;  /* 0x0001821406000986 */ /* 0x0001e2000c101524 */
[----:B------:R-:W-:Y:S05]  /*1a720*/  @!P1 BRA `(.L_x_417) ;  /* 0x0000000000049947 */ /* 0x000fea0003800000 */
[----:B------:R2:W5:Y:S02]  /*1a730*/  LDG.E.LTC128B.U16 R23, desc[UR36][R14.64+0x190] ;  /* 0x000190240e177981 */ /* 0x000564000c1e1520 */
.L_x_417:
[----:B------:R-:W-:Y:S05]  /*1a740*/  BSYNC B1 ;  /* 0x0000000000017941 */ /* 0x000fea0003800000 */
.L_x_416:
[----:B-----5:R-:W-:Y:S01]  /*1a750*/  HADD2.F32 R21, -RZ, R23.H0_H0 ;  /* 0x20000017ff157230 */ /* 0x020fe20000004100 */
        /* <DEDUP_REMOVED lines=11> */
.L_x_419:
[----:B------:R-:W-:Y:S05]  /*1a810*/  BSYNC B1 ;  /* 0x0000000000017941 */ /* 0x000fea0003800000 */
.L_x_418:
[----:B0----5:R-:W-:Y:S01]  /*1a820*/  HADD2.F32 R21, -RZ, R23.H0_H0 ;  /* 0x20000017ff157230 */ /* 0x021fe20000004100 */
        /* <DEDUP_REMOVED lines=8> */
.L_x_421:
[----:B------:R-:W-:Y:S05]  /*1a8b0*/  BSYNC B1 ;  /* 0x0000000000017941 */ /* 0x000fea0003800000 */
.L_x_420:
        /* <DEDUP_REMOVED lines=9> */
.L_x_423:
[----:B------:R-:W-:Y:S05]  /*1a950*/  BSYNC B1 ;  /* 0x0000000000017941 */ /* 0x000fea0003800000 */
.L_x_422:
[----:B0----5:R-:W-:Y:S01]  /*1a960*/  HADD2.F32 R21, -RZ, R23.H0_H0 ;  /* 0x20000017ff157230 */ /* 0x021fe20000004100 */
[----:B------:R-:W-:Y:S01]  /*1a970*/  ISETP.GT.AND P2, PT, R3, 0xd0, PT ;  /* 0x000000d00300780c */ /* 0x000fe20003f44270 */
[----:B------:R-:W-:Y:S01]  /*1a980*/  BSSY B1, `(.L_x_424) ;  /* 0x000000a000017945 */ /* 0x000fe20003800000 */
[----:B------:R-:W-:Y:S02]  /*1a990*/  LOP3.LUT R17, R17, 0xffffffef, RZ, 0xc0, !PT ;  /* 0xffffffef11117812 */ /* 0x000fe400078ec0ff */
[----:B------:R-:W-:-:S04]  /*1a9a0*/  FMUL R20, R21, R16 ;  /* 0x0000001015147220 */ /* 0x000fc80000400000 */
[----:B------:R-:W-:-:S05]  /*1a9b0*/  FFMA R20, R127, R2, R20 ;  /* 0x000000027f147223 */ /* 0x000fca0000000014 */
[----:B------:R-:W-:Y:S02]  /*1a9c0*/  F2FP.F16.F32.PACK_AB R20, RZ, R20 ;  /* 0x00000014ff14723e */ /* 0x000fe400000000ff */
[----:B------:R-:W-:-:S03]  /*1a9d0*/  @P2 LOP3.LUT R17, R17, 0x10, RZ, 0xfc, !PT ;  /* 0x0000001011112812 */ /* 0x000fc600078efcff */
[----:B------:R0:W-:Y:S01]  /*1a9e0*/  @P0 STG.E.U16 desc[UR36][R6.64+0x192], R20 ;  /* 0x0001921406000986 */ /* 0x0001e2000c101524 */
[----:B------:R-:W-:-:S13]  /*1a9f0*/  ISETP.GT.AND P0, PT, R0, RZ, P2 ;  /* 0x000000ff0000720c */ /* 0x000fda0001704270 */
[----:B0-----:R-:W-:Y:S05]  /*1aa00*/  @!P0 BRA `(.L_x_425) ;  /* 0x0000000000048947 */ /* 0x001fea0003800000 */
[----:B------:R0:W5:Y:S02]  /*1aa10*/  LDG.E.LTC128B.U16 R23, desc[UR36][R14.64+0x1a0] ;  /* 0x0001a0240e177981 */ /* 0x000164000c1e1520 */
.L_x_425:
[----:B------:R-:W-:Y:S05]  /*1aa20*/  BSYNC B1 ;  /* 0x0000000000017941 */ /* 0x000fea0003800000 */
.L_x_424:
[----:B-----5:R-:W-:Y:S01]  /*1aa30*/  HADD2.F32 R21, -RZ, R23.H0_H0 ;  /* 0x20000017ff157230 */ /* 0x020fe20000004100 */
        /* <DEDUP_REMOVED lines=8> */
[----:B------:R-:W-:-:S04]  /*1aac0*/  IADD3 R20, P0, R229, R18, RZ ;  /* 0x00000012e5147210 */ /* 0x000fc80007f1e0ff */
[----:B-1----:R-:W-:Y:S02]  /*1aad0*/  IADD3.X R21, R228, R19, RZ, P0, !PT ;  /* 0x00000013e4157210 */ /* 0x002fe400007fe4ff */
[----:B------:R-:W-:-:S13]  /*1aae0*/  ISETP.GT.AND P0, PT, R0, RZ, P1 ;  /* 0x000000ff0000720c */ /* 0x000fda0000f04270 */
[----:B------:R-:W-:Y:S05]  /*1aaf0*/  @!P0 BRA `(.L_x_427) ;  /* 0x0000000000048947 */ /* 0x000fea0003800000 */
[----:B------:R1:W5:Y:S02]  /*1ab00*/  LDG.E.LTC128B.U16 R23, desc[UR36][R14.64+0x1a2] ;  /* 0x0001a2240e177981 */ /* 0x000364000c1e1520 */
.L_x_427:
[----:B------:R-:W-:Y:S05]  /*1ab10*/  BSYNC B1 ;  /* 0x0000000000017941 */ /* 0x000fea0003800000 */
.L_x_426:
[----:B-----5:R-:W-:Y:S01]  /*1ab20*/  HADD2.F32 R121, -RZ, R23.H0_H0 ;  /* 0x20000017ff797230 */ /* 0x020fe20000004100 */
[----:B------:R-:W-:Y:S04]  /*1ab30*/  BSSY B1, `(.L_x_428) ;  /* 0x0000008000017945 */ /* 0x000fe80003800000 */
[----:B------:R-:W-:-:S04]  /*1ab40*/  FMUL R120, R121, R16 ;  /* 0x0000001079787220 */ /* 0x000fc80000400000 */
[----:B------:R-:W-:-:S05]  /*1ab50*/  FFMA R120, R129, R2, R120 ;  /* 0x0000000281787223 */ /* 0x000fca0000000078 */
[----:B------:R-:W-:-:S05]  /*1ab60*/  F2FP.F16.F32.PACK_AB R120, RZ, R120 ;  /* 0x00000078ff78723e */ /* 0x000fca00000000ff */
[----:B------:R0:W-:Y:S01]  /*1ab70*/  @P0 STG.E.U16 desc[UR36][R4.64+0x1a2], R120 ;  /* 0x0001a27804000986 */ /* 0x0001e2000c101524 */
[----:B------:R-:W-:-:S13]  /*1ab80*/  ISETP.GT.AND P0, PT, R0, 0x8, P2 ;  /* 0x000000080000780c */ /* 0x000fda0001704270 */
[----:B0-----:R-:W-:Y:S05]  /*1ab90*/  @!P0 BRA `(.L_x_429) ;  /* 0x0000000000048947 */ /* 0x001fea0003800000 */
[----:B------:R0:W5:Y:S02]  /*1aba0*/  LDG.E.LTC128B.U16 R23, desc[UR36][R12.64+0x1a0] ;  /* 0x0001a0240c177981 */ /* 0x000164000c1e1520 */
.L_x_429:
[----:B------:R-:W-:Y:S05]  /*1abb0*/  BSYNC B1 ;  /* 0x0000000000017941 */ /* 0x000fea0003800000 */
.L_x_428:
        /* <DEDUP_REMOVED lines=9> */
.L_x_431:
[----:B------:R-:W-:Y:S05]  /*1ac50*/  BSYNC B1 ;  /* 0x0000000000017941 */ /* 0x000fea0003800000 */
.L_x_430:
        /* <DEDUP_REMOVED lines=12> */
.L_x_433:
[----:B------:R-:W-:Y:S05]  /*1ad20*/  BSYNC B1 ;  /* 0x0000000000017941 */ /* 0x000fea0003800000 */
.L_x_432:
        /* <DEDUP_REMOVED lines=12> */
.L_x_435:
[----:B------:R-:W-:Y:S05]  /*1adf0*/  BSYNC B1 ;  /* 0x0000000000017941 */ /* 0x000fea0003800000 */
.L_x_434:
        /* <DEDUP_REMOVED lines=9> */
.L_x_437:
[----:B------:R-:W-:Y:S05]  /*1ae90*/  BSYNC B1 ;  /* 0x0000000000017941 */ /* 0x000fea0003800000 */
.L_x_436:
        /* <DEDUP_REMOVED lines=9> */
.L_x_439:
[----:B------:R-:W-:Y:S05]  /*1af30*/  BSYNC B1 ;  /* 0x0000000000017941 */ /* 0x000fea0003800000 */
.L_x_438:
        /* <DEDUP_REMOVED lines=12> */
.L_x_441:
[----:B------:R-:W-:Y:S05]  /*1b000*/  BSYNC B1 ;  /* 0x0000000000017941 */ /* 0x000fea0003800000 */
.L_x_440:
        /* <DEDUP_REMOVED lines=12> */
.L_x_443:
[----:B------:R-:W-:Y:S05]  /*1b0d0*/  BSYNC B1 ;  /* 0x0000000000017941 */ /* 0x000fea0003800000 */
.L_x_442:
        /* <DEDUP_REMOVED lines=9> */
.L_x_445:
[----:B------:R-:W-:Y:S05]  /*1b170*/  BSYNC B1 ;  /* 0x0000000000017941 */ /* 0x000fea0003800000 */
.L_x_444:
        /* <DEDUP_REMOVED lines=9> */
.L_x_447:
[----:B------:R-:W-:Y:S05]  /*1b210*/  BSYNC B1 ;  /* 0x0000000000017941 */ /* 0x000fea0003800000 */
.L_x_446:
        /* <DEDUP_REMOVED lines=12> */
.L_x_449:
[----:B------:R-:W-:Y:S05]  /*1b2e0*/  BSYNC B1 ;  /* 0x0000000000017941 */ /* 0x000fea0003800000 */
.L_x_448:
        /* <DEDUP_REMOVED lines=12> */
.L_x_451:
[----:B------:R-:W-:Y:S05]  /*1b3b0*/  BSYNC B1 ;  /* 0x0000000000017941 */ /* 0x000fea0003800000 */
.L_x_450:
        /* <DEDUP_REMOVED lines=9> */
.L_x_453:
[----:B------:R-:W-:Y:S05]  /*1b450*/  BSYNC B1 ;  /* 0x0000000000017941 */ /* 0x000fea0003800000 */
.L_x_452:
        /* <DEDUP_REMOVED lines=9> */
.L_x_455:
[----:B------:R-:W-:Y:S05]  /*1b4f0*/  BSYNC B1 ;  /* 0x0000000000017941 */ /* 0x000fea0003800000 */
.L_x_454:
        /* <DEDUP_REMOVED lines=12> */
.L_x_457:
[----:B------:R-:W-:Y:S05]  /*1b5c0*/  BSYNC B1 ;  /* 0x0000000000017941 */ /* 0x000fea0003800000 */
.L_x_456:
        /* <DEDUP_REMOVED lines=12> */
.L_x_459:
[----:B------:R-:W-:Y:S05]  /*1b690*/  BSYNC B1 ;  /* 0x0000000000017941 */ /* 0x000fea0003800000 */
.L_x_458:
        /* <DEDUP_REMOVED lines=9> */
.L_x_461:
[----:B------:R-:W-:Y:S05]  /*1b730*/  BSYNC B1 ;  /* 0x0000000000017941 */ /* 0x000fea0003800000 */
.L_x_460:
        /* <DEDUP_REMOVED lines=9> */
.L_x_463:
[----:B------:R-:W-:Y:S05]  /*1b7d0*/  BSYNC B1 ;  /* 0x0000000000017941 */ /* 0x000fea0003800000 */
.L_x_462:
        /* <DEDUP_REMOVED lines=12> */
.L_x_465:
[----:B------:R-:W-:Y:S05]  /*1b8a0*/  BSYNC B1 ;  /* 0x0000000000017941 */ /* 0x000fea0003800000 */
.L_x_464:
        /* <DEDUP_REMOVED lines=12> */
.L_x_467:
[----:B------:R-:W-:Y:S05]  /*1b970*/  BSYNC B1 ;  /* 0x0000000000017941 */ /* 0x000fea0003800000 */
.L_x_466:
        /* <DEDUP_REMOVED lines=9> */
.L_x_469:
[----:B------:R-:W-:Y:S05]  /*1ba10*/  BSYNC B1 ;  /* 0x0000000000017941 */ /* 0x000fea0003800000 */
.L_x_468:
        /* <DEDUP_REMOVED lines=9> */
.L_x_471:
[----:B------:R-:W-:Y:S05]  /*1bab0*/  BSYNC B1 ;  /* 0x0000000000017941 */ /* 0x000fea0003800000 */
.L_x_470:
[----:B-----5:R-:W-:Y:S01]  /*1bac0*/  HADD2.F32 R121, -RZ, R23.H0_H0 ;  /* 0x20000017ff797230 */ /* 0x020fe20000004100 */
[----:B------:R-:W-:Y:S01]  /*1bad0*/  ISETP.GT.AND P2, PT, R3, 0x100, PT ;  /* 0x000001000300780c */ /* 0x000fe20003f44270 */
[----:B------:R-:W-:Y:S03]  /*1bae0*/  BSSY B1, `(.L_x_472) ;  /* 0x000000b000017945 */ /* 0x000fe60003800000 */
[----:B------:R-:W-:-:S04]  /*1baf0*/  FMUL R120, R121, R16 ;  /* 0x0000001079787220 */ /* 0x000fc80000400000 */
[----:B------:R-:W-:-:S05]  /*1bb00*/  FFMA R120, R151, R2, R120 ;  /* 0x0000000297787223 */ /* 0x000fca0000000078 */
[----:B------:R-:W-:-:S04]  /*1bb10*/  F2FP.F16.F32.PACK_AB R120, RZ, R120 ;  /* 0x00000078ff78723e */ /* 0x000fc800000000ff */
[----:B------:R-:W-:Y:S02]  /*1bb20*/  PRMT R121, R120, 0x7610, R121 ;  /* 0x0000761078797816 */ /* 0x000fe40000000079 */
[----:B------:R-:W-:Y:S02]  /*1bb30*/  PRMT R120, R23, 0x7610, R120 ;  /* 0x0000761017787816 */ /* 0x000fe40000000078 */
[----:B------:R-:W-:Y:S01]  /*1bb40*/  P2R R23, PR, RZ, 0x4 ;  /* 0x00000004ff177803 */ /* 0x000fe20000000000 */
[----:B------:R0:W-:Y:S01]  /*1bb50*/  @P0 STG.E.U16 desc[UR36][R6.64+0x1f2], R121 ;  /* 0x0001f27906000986 */ /* 0x0001e2000c101524 */
[----:B------:R-:W-:-:S13]  /*1bb60*/  ISETP.GT.AND P0, PT, R0, RZ, P2 ;  /* 0x000000ff0000720c */ /* 0x000fda0001704270 */
[----:B0-----:R-:W-:Y:S05]  /*1bb70*/  @!P0 BRA `(.L_x_473) ;  /* 0x0000000000048947 */ /* 0x001fea0003800000 */
[----:B------:R0:W5:Y:S02]  /*1bb80*/  LDG.E.LTC128B.U16 R120, desc[UR36][R14.64+0x200] ;  /* 0x000200240e787981 */ /* 0x000164000c1e1520 */
.L_x_473:
[----:B------:R-:W-:Y:S05]  /*1bb90*/  BSYNC B1 ;  /* 0x0000000000017941 */ /* 0x000fea0003800000 */
.L_x_472:
        /* <DEDUP_REMOVED lines=13> */
.L_x_475:
[----:B------:R-:W-:Y:S05]  /*1bc70*/  BSYNC B1 ;  /* 0x0000000000017941 */ /* 0x000fea0003800000 */
.L_x_474:
        /* <DEDUP_REMOVED lines=9> */
.L_x_477:
[----:B------:R-:W-:Y:S05]  /*1bd10*/  BSYNC B1 ;  /* 0x0000000000017941 */ /* 0x000fea0003800000 */
.L_x_476:
        /* <DEDUP_REMOVED lines=9> */
.L_x_479:
[----:B------:R-:W-:Y:S05]  /*1bdb0*/  BSYNC B1 ;  /* 0x0000000000017941 */ /* 0x000fea0003800000 */
.L_x_478:
        /* <DEDUP_REMOVED lines=13> */
.L_x_481:
[----:B------:R-:W-:Y:S05]  /*1be90*/  BSYNC B1 ;  /* 0x0000000000017941 */ /* 0x000fea0003800000 */
.L_x_480:
        /* <DEDUP_REMOVED lines=13> */
.L_x_483:
[----:B------:R-:W-:Y:S05]  /*1bf70*/  BSYNC B1 ;  /* 0x0000000000017941 */ /* 0x000fea0003800000 */
.L_x_482:
        /* <DEDUP_REMOVED lines=9> */
.L_x_485:
[----:B------:R-:W-:Y:S05]  /*1c010*/  BSYNC B1 ;  /* 0x0000000000017941 */ /* 0x000fea0003800000 */
.L_x_484:
        /* <DEDUP_REMOVED lines=9> */
.L_x_487:
[----:B------:R-:W-:Y:S05]  /*1c0b0*/  BSYNC B1 ;  /* 0x0000000000017941 */ /* 0x000fea0003800000 */
.L_x_486:
        /* <DEDUP_REMOVED lines=13> */
.L_x_489:
[----:B------:R-:W-:Y:S05]  /*1c190*/  BSYNC B1 ;  /* 0x0000000000017941 */ /* 0x000fea0003800000 */
.L_x_488:
        /* <DEDUP_REMOVED lines=13> */
.L_x_491:
[----:B------:R-:W-:Y:S05]  /*1c270*/  BSYNC B1 ;  /* 0x0000000000017941 */ /* 0x000fea0003800000 */
.L_x_490:
        /* <DEDUP_REMOVED lines=9> */
.L_x_493:
[----:B------:R-:W-:Y:S05]  /*1c310*/  BSYNC B1 ;  /* 0x0000000000017941 */ /* 0x000fea0003800000 */
.L_x_492:
        /* <DEDUP_REMOVED lines=9> */
.L_x_495:
[----:B------:R-:W-:Y:S05]  /*1c3b0*/  BSYNC B1 ;  /* 0x0000000000017941 */ /* 0x000fea0003800000 */
.L_x_494:
        /* <DEDUP_REMOVED lines=13> */
.L_x_497:
[----:B------:R-:W-:Y:S05]  /*1c490*/  BSYNC B1 ;  /* 0x0000000000017941 */ /* 0x000fea0003800000 */
.L_x_496:
        /* <DEDUP_REMOVED lines=13> */
.L_x_499:
[----:B------:R-:W-:Y:S05]  /*1c570*/  BSYNC B1 ;  /* 0x0000000000017941 */ /* 0x000fea0003800000 */
.L_x_498:
        /* <DEDUP_REMOVED lines=9> */
.L_x_501:
[----:B------:R-:W-:Y:S05]  /*1c610*/  BSYNC B1 ;  /* 0x0000000000017941 */ /* 0x000fea0003800000 */
.L_x_500:
        /* <DEDUP_REMOVED lines=9> */
.L_x_503:
[----:B------:R-:W-:Y:S05]  /*1c6b0*/  BSYNC B1 ;  /* 0x0000000000017941 */ /* 0x000fea0003800000 */
.L_x_502:
        /* <DEDUP_REMOVED lines=13> */
.L_x_505:
[----:B------:R-:W-:Y:S05]  /*1c790*/  BSYNC B1 ;  /* 0x0000000000017941 */ /* 0x000fea0003800000 */
.L_x_504:
        /* <DEDUP_REMOVED lines=13> */
.L_x_507:
[----:B------:R-:W-:Y:S05]  /*1c870*/  BSYNC B1 ;  /* 0x0000000000017941 */ /* 0x000fea0003800000 */
.L_x_506:
        /* <DEDUP_REMOVED lines=9> */
.L_x_509:
[----:B------:R-:W-:Y:S05]  /*1c910*/  BSYNC B1 ;  /* 0x0000000000017941 */ /* 0x000fea0003800000 */
.L_x_508:
        /* <DEDUP_REMOVED lines=9> */
.L_x_511:
[----:B------:R-:W-:Y:S05]  /*1c9b0*/  BSYNC B1 ;  /* 0x0000000000017941 */ /* 0x000fea0003800000 */
.L_x_510:
        /* <DEDUP_REMOVED lines=13> */
.L_x_513:
[----:B------:R-:W-:Y:S05]  /*1ca90*/  BSYNC B1 ;  /* 0x0000000000017941 */ /* 0x000fea0003800000 */
.L_x_512:
        /* <DEDUP_REMOVED lines=13> */
.L_x_515:
[----:B------:R-:W-:Y:S05]  /*1cb70*/  BSYNC B1 ;  /* 0x0000000000017941 */ /* 0x000fea0003800000 */
.L_x_514:
        /* <DEDUP_REMOVED lines=9> */
.L_x_517:
[----:B------:R-:W-:Y:S05]  /*1cc10*/  BSYNC B1 ;  /* 0x0000000000017941 */ /* 0x000fea0003800000 */
.L_x_516:
        /* <DEDUP_REMOVED lines=9> */
.L_x_519:
[----:B------:R-:W-:Y:S05]  /*1ccb0*/  BSYNC B1 ;  /* 0x0000000000017941 */ /* 0x000fea0003800000 */
.L_x_518:
        /* <DEDUP_REMOVED lines=13> */
.L_x_521:
[----:B------:R-:W-:Y:S05]  /*1cd90*/  BSYNC B1 ;  /* 0x0000000000017941 */ /* 0x000fea0003800000 */
.L_x_520:
        /* <DEDUP_REMOVED lines=13> */
.L_x_523:
[----:B------:R-:W-:Y:S05]  /*1ce70*/  BSYNC B1 ;  /* 0x0000000000017941 */ /* 0x000fea0003800000 */
.L_x_522:
        /* <DEDUP_REMOVED lines=9> */
.L_x_525:
[----:B------:R-:W-:Y:S05]  /*1cf10*/  BSYNC B1 ;  /* 0x0000000000017941 */ /* 0x000fea0003800000 */
.L_x_524:
        /* <DEDUP_REMOVED lines=9> */
.L_x_527:
[----:B------:R-:W-:Y:S05]  /*1cfb0*/  BSYNC B1 ;  /* 0x0000000000017941 */ /* 0x000fea0003800000 */
.L_x_526:
        /* <DEDUP_REMOVED lines=13> */
.L_x_529:
[----:B------:R-:W-:Y:S05]  /*1d090*/  BSYNC B1 ;  /* 0x0000000000017941 */ /* 0x000fea0003800000 */
.L_x_528:
        /* <DEDUP_REMOVED lines=13> */
.L_x_531:
[----:B------:R-:W-:Y:S05]  /*1d170*/  BSYNC B1 ;  /* 0x0000000000017941 */ /* 0x000fea0003800000 */
.L_x_530:
        /* <DEDUP_REMOVED lines=9> */
.L_x_533:
[----:B------:R-:W-:Y:S05]  /*1d210*/  BSYNC B1 ;  /* 0x0000000000017941 */ /* 0x000fea0003800000 */
.L_x_532:
        /* <DEDUP_REMOVED lines=9> */
.L_x_535:
[----:B------:R-:W-:Y:S05]  /*1d2b0*/  BSYNC B1 ;  /* 0x0000000000017941 */ /* 0x000fea0003800000 */
.L_x_534:
        /* <DEDUP_REMOVED lines=13> */
.L_x_537:
[----:B------:R-:W-:Y:S05]  /*1d390*/  BSYNC B1 ;  /* 0x0000000000017941 */ /* 0x000fea0003800000 */
.L_x_536:
        /* <DEDUP_REMOVED lines=13> */
.L_x_539:
[----:B------:R-:W-:Y:S05]  /*1d470*/  BSYNC B1 ;  /* 0x0000000000017941 */ /* 0x000fea0003800000 */
.L_x_538:
        /* <DEDUP_REMOVED lines=9> */
.L_x_541:
[----:B------:R-:W-:Y:S05]  /*1d510*/  BSYNC B1 ;  /* 0x0000000000017941 */ /* 0x000fea0003800000 */
.L_x_540:
        /* <DEDUP_REMOVED lines=9> */
.L_x_543:
[----:B------:R-:W-:Y:S05]  /*1d5b0*/  BSYNC B1 ;  /* 0x0000000000017941 */ /* 0x000fea0003800000 */
.L_x_542:
[----:B-----5:R-:W-:Y:S01]  /*1d5c0*/  HADD2.F32 R139, -RZ, R137.H0_H0 ;  /* 0x20000089ff8b7230 */ /* 0x020fe20000004100 */
[----:B------:R-:W-:Y:S01]  /*1d5d0*/  ISETP.GT.AND P2, PT, R3, 0x148, PT ;  /* 0x000001480300780c */ /* 0x000fe20003f44270 */
[----:B------:R-:W-:Y:S03]  /*1d5e0*/  BSSY B1, `(.L_x_544) ;  /* 0x0000009000017945 */ /* 0x000fe60003800000 */
[----:B------:R-:W-:Y:S01]  /*1d5f0*/  FMUL R138, R139, R16 ;  /* 0x000000108b8a7220 */ /* 0x000fe20000400000 */
[----:B------:R-:W-:-:S03]  /*1d600*/  P2R R140, PR, RZ, 0x4 ;  /* 0x00000004ff8c7803 */ /* 0x000fc60000000000 */
[----:B------:R-:W-:-:S05]  /*1d610*/  FFMA R138, R187, R2, R138 ;  /* 0x00000002bb8a7223 */ /* 0x000fca000000008a */
[----:B------:R-:W-:-:S05]  /*1d620*/  F2FP.F16.F32.PACK_AB R138, RZ, R138 ;  /* 0x0000008aff8a723e */ /* 0x000fca00000000ff */
[----:B------:R0:W-:Y:S01]  /*1d630*/  @P0 STG.E.U16 desc[UR36][R6.64+0x282], R138 ;  /* 0x0002828a06000986 */ /* 0x0001e2000c101524 */
[----:B------:R-:W-:-:S13]  /*1d640*/  ISETP.GT.AND P0, PT, R0, RZ, P2 ;  /* 0x000000ff0000720c */ /* 0x000fda0001704270 */
[----:B0-----:R-:W-:Y:S05]  /*1d650*/  @!P0 BRA `(.L_x_545) ;  /* 0x0000000000048947 */ /* 0x001fea0003800000 */
[----:B------:R0:W5:Y:S02]  /*1d660*/  LDG.E.LTC128B.U16 R137, desc[UR36][R14.64+0x290] ;  /* 0x000290240e897981 */ /* 0x000164000c1e1520 */
.L_x_545:
[----:B------:R-:W-:Y:S05]  /*1d670*/  BSYNC B1 ;  /* 0x0000000000017941 */ /* 0x000fea0003800000 */
.L_x_544:
        /* <DEDUP_REMOVED lines=11> */
.L_x_547:
[----:B------:R-:W-:Y:S05]  /*1d730*/  BSYNC B1 ;  /* 0x0000000000017941 */ /* 0x000fea0003800000 */
.L_x_546:
        /* <DEDUP_REMOVED lines=9> */
.L_x_549:
[----:B------:R-:W-:Y:S05]  /*1d7d0*/  BSYNC B1 ;  /* 0x0000000000017941 */ /* 0x000fea0003800000 */
.L_x_548:
        /* <DEDUP_REMOVED lines=9> */
.L_x_551:
[----:B------:R-:W-:Y:S05]  /*1d870*/  BSYNC B1 ;  /* 0x0000000000017941 */ /* 0x000fea0003800000 */
.L_x_550:
        /* <DEDUP_REMOVED lines=11> */
.L_x_553:
[----:B------:R-:W-:Y:S05]  /*1d930*/  BSYNC B1 ;  /* 0x0000000000017941 */ /* 0x000fea0003800000 */
.L_x_552:
        /* <DEDUP_REMOVED lines=11> */
.L_x_555:
[----:B------:R-:W-:Y:S05]  /*1d9f0*/  BSYNC B1 ;  /* 0x0000000000017941 */ /* 0x000fea0003800000 */
.L_x_554:
        /* <DEDUP_REMOVED lines=9> */
.L_x_557:
[----:B------:R-:W-:Y:S05]  /*1da90*/  BSYNC B1 ;  /* 0x0000000000017941 */ /* 0x000fea0003800000 */
.L_x_556:
        /* <DEDUP_REMOVED lines=9> */
.L_x_559:
[----:B------:R-:W-:Y:S05]  /*1db30*/  BSYNC B1 ;  /* 0x0000000000017941 */ /* 0x000fea0003800000 */
.L_x_558:
        /* <DEDUP_REMOVED lines=11> */
.L_x_561:
[----:B------:R-:W-:Y:S05]  /*1dbf0*/  BSYNC B1 ;  /* 0x0000000000017941 */ /* 0x000fea0003800000 */
.L_x_560:
        /* <DEDUP_REMOVED lines=11> */
.L_x_563:
[----:B------:R-:W-:Y:S05]  /*1dcb0*/  BSYNC B1 ;  /* 0x0000000000017941 */ /* 0x000fea0003800000 */
.L_x_562:
        /* <DEDUP_REMOVED lines=9> */
.L_x_565:
[----:B------:R-:W-:Y:S05]  /*1dd50*/  BSYNC B1 ;  /* 0x0000000000017941 */ /* 0x000fea0003800000 */
.L_x_564:
        /* <DEDUP_REMOVED lines=9> */
.L_x_567:
[----:B------:R-:W-:Y:S05]  /*1ddf0*/  BSYNC B1 ;  /* 0x0000000000017941 */ /* 0x000fea0003800000 */
.L_x_566:
        /* <DEDUP_REMOVED lines=11> */
.L_x_569:
[----:B------:R-:W-:Y:S05]  /*1deb0*/  BSYNC B1 ;  /* 0x0000000000017941 */ /* 0x000fea0003800000 */
.L_x_568:
        /* <DEDUP_REMOVED lines=11> */
.L_x_571:
[----:B------:R-:W-:Y:S05]  /*1df70*/  BSYNC B1 ;  /* 0x0000000000017941 */ /* 0x000fea0003800000 */
.L_x_570:
        /* <DEDUP_REMOVED lines=9> */
.L_x_573:
[----:B------:R-:W-:Y:S05]  /*1e010*/  BSYNC B1 ;  /* 0x0000000000017941 */ /* 0x000fea0003800000 */
.L_x_572:
        /* <DEDUP_REMOVED lines=9> */
.L_x_575:
[----:B------:R-:W-:Y:S05]  /*1e0b0*/  BSYNC B1 ;  /* 0x0000000000017941 */ /* 0x000fea0003800000 */
.L_x_574:
[----:B-----5:R-:W-:Y:S01]  /*1e0c0*/  HADD2.F32 R139, -RZ, R137.H0_H0 ;  /* 0x20000089ff8b7230 */ /* 0x020fe20000004100 */
[----:B------:R-:W-:Y:S01]  /*1e0d0*/  ISETP.GT.AND P6, PT, R3, 0x168, PT ;  /* 0x000001680300780c */ /* 0x000fe20003fc4270 */
[----:B------:R-:W-:Y:S03]  /*1e0e0*/  BSSY B1, `(.L_x_576) ;  /* 0x0000008000017945 */ /* 0x000fe60003800000 */
[----:B------:R-:W-:-:S04]  /*1e0f0*/  FMUL R138, R139, R16 ;  /* 0x000000108b8a7220 */ /* 0x000fc80000400000 */
[----:B------:R-:W-:-:S05]  /*1e100*/  FFMA R138, R203, R2, R138 ;  /* 0x00000002cb8a7223 */ /* 0x000fca000000008a */
[----:B------:R-:W-:-:S05]  /*1e110*/  F2FP.F16.F32.PACK_AB R138, RZ, R138 ;  /* 0x0000008aff8a723e */ /* 0x000fca00000000ff */
[----:B------:R0:W-:Y:S01]  /*1e120*/  @P0 STG.E.U16 desc[UR36][R6.64+0x2c2], R138 ;  /* 0x0002c28a06000986 */ /* 0x0001e2000c101524 */
[----:B------:R-:W-:-:S13]  /*1e130*/  ISETP.GT.AND P0, PT, R0, RZ, P6 ;  /* 0x000000ff0000720c */ /* 0x000fda0003704270 */
[----:B0-----:R-:W-:Y:S05]  /*1e140*/  @!P0 BRA `(.L_x_577) ;  /* 0x0000000000048947 */ /* 0x001fea0003800000 */
[----:B------:R0:W5:Y:S02]  /*1e150*/  LDG.E.LTC128B.U16 R137, desc[UR36][R14.64+0x2d0] ;  /* 0x0002d0240e897981 */ /* 0x000164000c1e1520 */
.L_x_577:
[----:B------:R-:W-:Y:S05]  /*1e160*/  BSYNC B1 ;  /* 0x0000000000017941 */ /* 0x000fea0003800000 */
.L_x_576:
        /* <DEDUP_REMOVED lines=10> */
.L_x_579:
[----:B------:R-:W-:Y:S05]  /*1e210*/  BSYNC B1 ;  /* 0x0000000000017941 */ /* 0x000fea0003800000 */
.L_x_578:
        /* <DEDUP_REMOVED lines=9> */
.L_x_581:
[----:B------:R-:W-:Y:S05]  /*1e2b0*/  BSYNC B1 ;  /* 0x0000000000017941 */ /* 0x000fea0003800000 */
.L_x_580:
        /* <DEDUP_REMOVED lines=9> */
.L_x_583:
[----:B------:R-:W-:Y:S05]  /*1e350*/  BSYNC B1 ;  /* 0x0000000000017941 */ /* 0x000fea0003800000 */
.L_x_582:
        /* <DEDUP_REMOVED lines=10> */
.L_x_585:
[----:B------:R-:W-:Y:S05]  /*1e400*/  BSYNC B1 ;  /* 0x0000000000017941 */ /* 0x000fea0003800000 */
.L_x_584:
        /* <DEDUP_REMOVED lines=10> */
.L_x_587:
[----:B------:R-:W-:Y:S05]  /*1e4b0*/  BSYNC B1 ;  /* 0x0000000000017941 */ /* 0x000fea0003800000 */
.L_x_586:
        /* <DEDUP_REMOVED lines=9> */
.L_x_589:
[----:B------:R-:W-:Y:S05]  /*1e550*/  BSYNC B1 ;  /* 0x0000000000017941 */ /* 0x000fea0003800000 */
.L_x_588:
        /* <DEDUP_REMOVED lines=9> */
.L_x_591:
[----:B------:R-:W-:Y:S05]  /*1e5f0*/  BSYNC B1 ;  /* 0x0000000000017941 */ /* 0x000fea0003800000 */
.L_x_590:
        /* <DEDUP_REMOVED lines=10> */
.L_x_593:
[----:B------:R-:W-:Y:S05]  /*1e6a0*/  BSYNC B1 ;  /* 0x0000000000017941 */ /* 0x000fea0003800000 */
.L_x_592:
[----:B-----5:R-:W-:Y:S01]  /*1e6b0*/  HADD2.F32 R139, -RZ, R137.H0_H0 ;  /* 0x20000089ff8b7230 */ /* 0x020fe20000004100 */
[----:B------:R-:W-:Y:S04]  /*1e6c0*/  BSSY B1, `(.L_x_594) ;  /* 0x0000009000017945 */ /* 0x000fe80003800000 */
[----:B------:R-:W-:-:S04]  /*1e6d0*/  FMUL R139, R139, R16 ;  /* 0x000000108b8b7220 */ /* 0x000fc80000400000 */
[----:B------:R-:W-:-:S05]  /*1e6e0*/  FFMA R139, R212, R2, R139 ;  /* 0x00000002d48b7223 */ /* 0x000fca000000008b */
[----:B------:R-:W-:-:S05]  /*1e6f0*/  F2FP.F16.F32.PACK_AB R139, RZ, R139 ;  /* 0x0000008bff8b723e */ /* 0x000fca00000000ff */
[----:B------:R0:W-:Y:S01]  /*1e700*/  @P0 STG.E.U16 desc[UR36][R4.64+0x2f0], R139 ;  /* 0x0002f08b04000986 */ /* 0x0001e2000c101524 */
[----:B------:R-:W-:-:S04]  /*1e710*/  ISETP.GT.AND P0, PT, R3, 0x179, PT ;  /* 0x000001790300780c */ /* 0x000fc80003f04270 */
[----:B------:R-:W-:-:S13]  /*1e720*/  ISETP.GT.AND P5, PT, R0, RZ, P0 ;  /* 0x000000ff0000720c */ /* 0x000fda00007a4270 */
[----:B0-----:R-:W-:Y:S05]  /*1e730*/  @!P5 BRA `(.L_x_595) ;  /* 0x000000000004d947 */ /* 0x001fea0003800000 */
[----:B------:R0:W5:Y:S02]  /*1e740*/  LDG.E.LTC128B.U16 R137, desc[UR36][R14.64+0x2f2] ;  /* 0x0002f2240e897981 */ /* 0x000164000c1e1520 */
.L_x_595:
[----:B------:R-:W-:Y:S05]  /*1e750*/  BSYNC B1 ;  /* 0x0000000000017941 */ /* 0x000fea0003800000 */
.L_x_594:
[----:B-----5:R-:W-:Y:S01]  /*1e760*/  HADD2.F32 R3, -RZ, R137.H0_H0 ;  /* 0x20000089ff037230 */ /* 0x020fe20000004100 */
[----:B------:R-:W-:Y:S04]  /*1e770*/  BSSY B1, `(.L_x_596) ;  /* 0x0000008000017945 */ /* 0x000fe80003800000 */
[----:B0123--:R-:W-:-:S04]  /*1e780*/  FMUL R14, R3, R16 ;  /* 0x00000010030e7220 */ /* 0x00ffc80000400000 */
[----:B------:R-:W-:-:S05]  /*1e790*/  FFMA R14, R213, R2, R14 ;  /* 0x00000002d50e7223 */ /* 0x000fca000000000e */
[----:B------:R-:W-:-:S05]  /*1e7a0*/  F2FP.F16.F32.PACK_AB R14, RZ, R14 ;  /* 0x0000000eff0e723e */ /* 0x000fca00000000ff */
[----:B------:R0:W-:Y:S01]  /*1e7b0*/  @P5 STG.E.U16 desc[UR36][R4.64+0x2f2], R14 ;  /* 0x0002f20e04005986 */ /* 0x0001e2000c101524 */
[----:B------:R-:W-:-:S13]  /*1e7c0*/  ISETP.GT.AND P5, PT, R0, 0x8, P1 ;  /* 0x000000080000780c */ /* 0x000fda0000fa4270 */
[----:B0-----:R-:W-:Y:S05]  /*1e7d0*/  @!P5 BRA `(.L_x_597) ;  /* 0x000000000004d947 */ /* 0x001fea0003800000 */
[----:B------:R0:W5:Y:S02]  /*1e7e0*/  LDG.E.LTC128B.U16 R137, desc[UR36][R12.64+0x2f0] ;  /* 0x0002f0240c897981 */ /* 0x000164000c1e1520 */
.L_x_597:
[----:B------:R-:W-:Y:S05]  /*1e7f0*/  BSYNC B1 ;  /* 0x0000000000017941 */ /* 0x000fea0003800000 */
.L_x_596:
[----:B-----5:R-:W-:Y:S01]  /*1e800*/  HADD2.F32 R3, -RZ, R137.H0_H0 ;  /* 0x20000089ff037230 */ /* 0x020fe20000004100 */
[----:B------:R-:W-:Y:S01]  /*1e810*/  BSSY B1, `(.L_x_598) ;  /* 0x000000a000017945 */ /* 0x000fe20003800000 */
[----:B------:R-:W-:Y:S02]  /*1e820*/  @P5 IMAD.MOV.U32 R4, RZ, RZ, R6 ;  /* 0x000000ffff045224 */ /* 0x000fe400078e0006 */
[----:B------:R-:W-:Y:S02]  /*1e830*/  @P5 IMAD.MOV.U32 R5, RZ, RZ, R7 ;  /* 0x000000ffff055224 */ /* 0x000fe400078e0007 */
[----:B------:R-:W-:-:S04]  /*1e840*/  FMUL R3, R3, R16 ;  /* 0x0000001003037220 */ /* 0x000fc80000400000 */
[----:B------:R-:W-:-:S05]  /*1e850*/  FFMA R3, R214, R2, R3 ;  /* 0x00000002d6037223 */ /* 0x000fca0000000003 */
[----:B------:R-:W-:-:S05]  /*1e860*/  F2FP.F16.F32.PACK_AB R3, RZ, R3 ;  /* 0x00000003ff03723e */ /* 0x000fca00000000ff */
[----:B------:R1:W-:Y:S01]  /*1e870*/  @P5 STG.E.U16 desc[UR36][R4.64+0x2f0], R3 ;  /* 0x0002f00304005986 */ /* 0x0003e2000c101524 */
[----:B------:R-:W-:-:S13]  /*1e880*/  ISETP.GT.AND P5, PT, R0, 0x8, P0 ;  /* 0x000000080000780c */ /* 0x000fda00007a4270 */
[----:B-1----:R-:W-:Y:S05]  /*1e890*/  @!P5 BRA `(.L_x_599) ;  /* 0x000000000004d947 */ /* 0x002fea0003800000 */
[----:B------:R1:W5:Y:S02]  /*1e8a0*/  LDG.E.LTC128B.U16 R137, desc[UR36][R12.64+0x2f2] ;  /* 0x0002f2240c897981 */ /* 0x000364000c1e1520 */
.L_x_599:
[----:B------:R-:W-:Y:S05]  /*1e8b0*/  BSYNC B1 ;  /* 0x0000000000017941 */ /* 0x000fea0003800000 */
.L_x_598:
[----:B-----5:R-:W-:Y:S01]  /*1e8c0*/  HADD2.F32 R3, -RZ, R137.H0_H0 ;  /* 0x20000089ff037230 */ /* 0x020fe20000004100 */
[----:B------:R-:W-:Y:S04]  /*1e8d0*/  BSSY B1, `(.L_x_600) ;  /* 0x0000009000017945 */ /* 0x000fe80003800000 */
[----:B------:R-:W-:-:S04]  /*1e8e0*/  FMUL R4, R3, R16 ;  /* 0x0000001003047220 */ /* 0x000fc80000400000 */
[----:B------:R-:W-:-:S05]  /*1e8f0*/  FFMA R4, R215, R2, R4 ;  /* 0x00000002d7047223 */ /* 0x000fca0000000004 */
[----:B------:R-:W-:-:S05]  /*1e900*/  F2FP.F16.F32.PACK_AB R4, RZ, R4 ;  /* 0x00000004ff04723e */ /* 0x000fca00000000ff */
[----:B------:R2:W-:Y:S01]  /*1e910*/  @P5 STG.E.U16 desc[UR36][R6.64+0x2f2], R4 ;  /* 0x0002f20406005986 */ /* 0x0005e2000c101524 */
[----:B------:R-:W-:-:S04]  /*1e920*/  LOP3.LUT P5, RZ, R17, 0x1, RZ, 0xc0, !PT ;  /* 0x0000000111ff7812 */ /* 0x000fc800078ac0ff */
[----:B------:R-:W-:-:S13]  /*1e930*/  ISETP.GT.AND P5, PT, R0, 0x80, P5 ;  /* 0x000000800000780c */ /* 0x000fda0002fa4270 */
[----:B--2---:R-:W-:Y:S05]  /*1e940*/  @!P5 BRA `(.L_x_601) ;  /* 0x000000000004d947 */ /* 0x004fea0003800000 */
[----:B------:R2:W5:Y:S02]  /*1e950*/  LDG.E.LTC128B.U16 R137, desc[UR36][R10.64+0x180] ;  /* 0x000180240a897981 */ /* 0x000564000c1e1520 */
.L_x_601:
[----:B------:R-:W-:Y:S05]  /*1e960*/  BSYNC B1 ;  /* 0x0000000000017941 */ /* 0x000fea0003800000 */
.L_x_600:
        /* <DEDUP_REMOVED lines=8> */
[----:B---3--:R-:W-:Y:S05]  /*1e9f0*/  @!P5 BRA `(.L_x_603) ;  /* 0x000000000004d947 */ /* 0x008fea0003800000 */
[----:B------:R3:W5:Y:S02]  /*1ea00*/  LDG.E.LTC128B.U16 R137, desc[UR36][R10.64+0x182] ;  /* 0x000182240a897981 */ /* 0x000764000c1e1520 */
.L_x_603:
[----:B------:R-:W-:Y:S05]  /*1ea10*/  BSYNC B1 ;  /* 0x0000000000017941 */ /* 0x000fea0003800000 */
.L_x_602:
        /* <DEDUP_REMOVED lines=8> */
[----:B0-----:R-:W-:Y:S05]  /*1eaa0*/  @!P5 BRA `(.L_x_605) ;  /* 0x000000000004d947 */ /* 0x001fea0003800000 */
[----:B------:R0:W5:Y:S02]  /*1eab0*/  LDG.E.LTC128B.U16 R137, desc[UR36][R8.64+0x180] ;  /* 0x0001802408897981 */ /* 0x000164000c1e1520 */
.L_x_605:
[----:B------:R-:W-:Y:S05]  /*1eac0*/  BSYNC B1 ;  /* 0x0000000000017941 */ /* 0x000fea0003800000 */
.L_x_604:
        /* <DEDUP_REMOVED lines=10> */
.L_x_607:
[----:B------:R-:W-:Y:S05]  /*1eb70*/  BSYNC B1 ;  /* 0x0000000000017941 */ /* 0x000fea0003800000 */
.L_x_606:
        /* <DEDUP_REMOVED lines=10> */
.L_x_609:
[----:B------:R-:W-:Y:S05]  /*1ec20*/  BSYNC B1 ;  /* 0x0000000000017941 */ /* 0x000fea0003800000 */
.L_x_608:
        /* <DEDUP_REMOVED lines=10> */
.L_x_611:
[----:B------:R-:W-:Y:S05]  /*1ecd0*/  BSYNC B1 ;  /* 0x0000000000017941 */ /* 0x000fea0003800000 */
.L_x_610:
        /* <DEDUP_REMOVED lines=10> */
.L_x_613:
[----:B------:R-:W-:Y:S05]  /*1ed80*/  BSYNC B1 ;  /* 0x0000000000017941 */ /* 0x000fea0003800000 */
.L_x_612:
        /* <DEDUP_REMOVED lines=10> */
.L_x_615:
[----:B------:R-:W-:Y:S05]  /*1ee30*/  BSYNC B1 ;  /* 0x0000000000017941 */ /* 0x000fea0003800000 */
.L_x_614:
        /* <DEDUP_REMOVED lines=10> */
.L_x_617:
[----:B------:R-:W-:Y:S05]  /*1eee0*/  BSYNC B1 ;  /* 0x0000000000017941 */ /* 0x000fea0003800000 */
.L_x_616:
        /* <DEDUP_REMOVED lines=10> */
.L_x_619:
[----:B------:R-:W-:Y:S05]  /*1ef90*/  BSYNC B1 ;  /* 0x0000000000017941 */ /* 0x000fea0003800000 */
.L_x_618:
        /* <DEDUP_REMOVED lines=10> */
.L_x_621:
[----:B------:R-:W-:Y:S05]  /*1f040*/  BSYNC B1 ;  /* 0x0000000000017941 */ /* 0x000fea0003800000 */
.L_x_620:
        /* <DEDUP_REMOVED lines=10> */
.L_x_623:
[----:B------:R-:W-:Y:S05]  /*1f0f0*/  BSYNC B1 ;  /* 0x0000000000017941 */ /* 0x000fea0003800000 */
.L_x_622:
        /* <DEDUP_REMOVED lines=10> */
.L_x_625:
[----:B------:R-:W-:Y:S05]  /*1f1a0*/  BSYNC B1 ;  /* 0x0000000000017941 */ /* 0x000fea0003800000 */
.L_x_624:
        /* <DEDUP_REMOVED lines=10> */
.L_x_627:
[----:B------:R-:W-:Y:S05]  /*1f250*/  BSYNC B1 ;  /* 0x0000000000017941 */ /* 0x000fea0003800000 */
.L_x_626:
        /* <DEDUP_REMOVED lines=10> */
.L_x_629:
[----:B------:R-:W-:Y:S05]  /*1f300*/  BSYNC B1 ;  /* 0x0000000000017941 */ /* 0x000fea0003800000 */
.L_x_628:
        /* <DEDUP_REMOVED lines=10> */
.L_x_631:
[----:B------:R-:W-:Y:S05]  /*1f3b0*/  BSYNC B1 ;  /* 0x0000000000017941 */ /* 0x000fea0003800000 */
.L_x_630:
        /* <DEDUP_REMOVED lines=10> */
.L_x_633:
[----:B------:R-:W-:Y:S05]  /*1f460*/  BSYNC B1 ;  /* 0x0000000000017941 */ /* 0x000fea0003800000 */
.L_x_632:
        /* <DEDUP_REMOVED lines=10> */
.L_x_635:
[----:B------:R-:W-:Y:S05]  /*1f510*/  BSYNC B1 ;  /* 0x0000000000017941 */ /* 0x000fea0003800000 */
.L_x_634:
        /* <DEDUP_REMOVED lines=10> */
.L_x_637:
[----:B------:R-:W-:Y:S05]  /*1f5c0*/  BSYNC B1 ;  /* 0x0000000000017941 */ /* 0x000fea0003800000 */
.L_x_636:
        /* <DEDUP_REMOVED lines=10> */
.L_x_639:
[----:B------:R-:W-:Y:S05]  /*1f670*/  BSYNC B1 ;  /* 0x0000000000017941 */ /* 0x000fea0003800000 */
.L_x_638:
        /* <DEDUP_REMOVED lines=10> */
.L_x_641:
[----:B------:R-:W-:Y:S05]  /*1f720*/  BSYNC B1 ;  /* 0x0000000000017941 */ /* 0x000fea0003800000 */
.L_x_640:
        /* <DEDUP_REMOVED lines=10> */
.L_x_643:
[----:B------:R-:W-:Y:S05]  /*1f7d0*/  BSYNC B1 ;  /* 0x0000000000017941 */ /* 0x000fea0003800000 */
.L_x_642:
        /* <DEDUP_REMOVED lines=10> */
.L_x_645:
[----:B------:R-:W-:Y:S05]  /*1f880*/  BSYNC B1 ;  /* 0x0000000000017941 */ /* 0x000fea0003800000 */
.L_x_644:
        /* <DEDUP_REMOVED lines=10> */
.L_x_647:
[----:B------:R-:W-:Y:S05]  /*1f930*/  BSYNC B1 ;  /* 0x0000000000017941 */ /* 0x000fea0003800000 */
.L_x_646:
        /* <DEDUP_REMOVED lines=10> */
.L_x_649:
[----:B------:R-:W-:Y:S05]  /*1f9e0*/  BSYNC B1 ;  /* 0x0000000000017941 */ /* 0x000fea0003800000 */
.L_x_648:
        /* <DEDUP_REMOVED lines=10> */
.L_x_651:
[----:B------:R-:W-:Y:S05]  /*1fa90*/  BSYNC B1 ;  /* 0x0000000000017941 */ /* 0x000fea0003800000 */
.L_x_650:
        /* <DEDUP_REMOVED lines=10> */
.L_x_653:
[----:B------:R-:W-:Y:S05]  /*1fb40*/  BSYNC B1 ;  /* 0x0000000000017941 */ /* 0x000fea0003800000 */
.L_x_652:
        /* <DEDUP_REMOVED lines=10> */
.L_x_655:
[----:B------:R-:W-:Y:S05]  /*1fbf0*/  BSYNC B1 ;  /* 0x0000000000017941 */ /* 0x000fea0003800000 */
.L_x_654:
        /* <DEDUP_REMOVED lines=10> */
.L_x_657:
[----:B------:R-:W-:Y:S05]  /*1fca0*/  BSYNC B1 ;  /* 0x0000000000017941 */ /* 0x000fea0003800000 */
.L_x_656:
        /* <DEDUP_REMOVED lines=10> */
.L_x_659:
[----:B------:R-:W-:Y:S05]  /*1fd50*/  BSYNC B1 ;  /* 0x0000000000017941 */ /* 0x000fea0003800000 */
.L_x_658:
        /* <DEDUP_REMOVED lines=10> */
.L_x_661:
[----:B------:R-:W-:Y:S05]  /*1fe00*/  BSYNC B1 ;  /* 0x0000000000017941 */ /* 0x000fea0003800000 */
.L_x_660:
        /* <DEDUP_REMOVED lines=10> */
.L_x_663:
[----:B------:R-:W-:Y:S05]  /*1feb0*/  BSYNC B1 ;  /* 0x0000000000017941 */ /* 0x000fea0003800000 */
.L_x_662:
[----:B-----5:R-:W-:Y:S01]  /*1fec0*/  HADD2.F32 R3, -RZ, R137.H0_H0 ;  /* 0x20000089ff037230 */ /* 0x020fe20000004100 */
[----:B------:R-:W-:Y:S04]  /*1fed0*/  BSSY B1, `(.L_x_664) ;  /* 0x0000009000017945 */ /* 0x000fe80003800000 */
[----:B------:R-:W-:-:S04]  /*1fee0*/  FMUL R4, R3, R16 ;  /* 0x0000001003047220 */ /* 0x000fc80000400000 */
[----:B------:R-:W-:-:S05]  /*1fef0*/  FFMA R4, R55, R2, R4 ;  /* 0x0000000237047223 */ /* 0x000fca0000000004 */
[----:B------:R-:W-:-:S05]  /*1ff00*/  F2FP.F16.F32.PACK_AB R4, RZ, R4 ;  /* 0x00000004ff04723e */ /* 0x000fca00000000ff */
[----:B------:R0:W-:Y:S01]  /*1ff10*/  @P5 STG.E.U16 desc[UR36][R20.64+0x1f2], R4 ;  /* 0x0001f20414005986 */ /* 0x0001e2000c101524 */
[----:B------:R-:W-:-:S04]  /*1ff20*/  ISETP.NE.AND P5, PT, R23, RZ, PT ;  /* 0x000000ff1700720c */ /* 0x000fc80003fa5270 */
[----:B------:R-:W-:-:S13]  /*1ff30*/  ISETP.GT.AND P5, PT, R0, 0x80, P5 ;  /* 0x000000800000780c */ /* 0x000fda0002fa4270 */
[----:B0-----:R-:W-:Y:S05]  /*1ff40*/  @!P5 BRA `(.L_x_665) ;  /* 0x000000000004d947 */ /* 0x001fea0003800000 */
[----:B------:R0:W5:Y:S02]  /*1ff50*/  LDG.E.LTC128B.U16 R137, desc[UR36][R10.64+0x200] ;  /* 0x000200240a897981 */ /* 0x000164000c1e1520 */
.L_x_665:
[----:B------:R-:W-:Y:S05]  /*1ff60*/  BSYNC B1 ;  /* 0x0000000000017941 */ /* 0x000fea0003800000 */
.L_x_664:
        /* <DEDUP_REMOVED lines=10> */
.L_x_667:
[----:B------:R-:W-:Y:S05]  /*20010*/  BSYNC B1 ;  /* 0x0000000000017941 */ /* 0x000fea0003800000 */
.L_x_666:
        /* <DEDUP_REMOVED lines=10> */
.L_x_669:
[----:B------:R-:W-:Y:S05]  /*200c0*/  BSYNC B1 ;  /* 0x0000000000017941 */ /* 0x000fea0003800000 */
.L_x_668:
        /* <DEDUP_REMOVED lines=10> */
.L_x_671:
[----:B------:R-:W-:Y:S05]  /*20170*/  BSYNC B1 ;  /* 0x0000000000017941 */ /* 0x000fea0003800000 */
.L_x_670:
        /* <DEDUP_REMOVED lines=10> */
.L_x_673:
[----:B------:R-:W-:Y:S05]  /*20220*/  BSYNC B1 ;  /* 0x0000000000017941 */ /* 0x000fea0003800000 */
.L_x_672:
        /* <DEDUP_REMOVED lines=10> */
.L_x_675:
[----:B------:R-:W-:Y:S05]  /*202d0*/  BSYNC B1 ;  /* 0x0000000000017941 */ /* 0x000fea0003800000 */
.L_x_674:
        /* <DEDUP_REMOVED lines=10> */
.L_x_677:
[----:B------:R-:W-:Y:S05]  /*20380*/  BSYNC B1 ;  /* 0x0000000000017941 */ /* 0x000fea0003800000 */
.L_x_676:
        /* <DEDUP_REMOVED lines=10> */
.L_x_679:
[----:B------:R-:W-:Y:S05]  /*20430*/  BSYNC B1 ;  /* 0x0000000000017941 */ /* 0x000fea0003800000 */
.L_x_678:
        /* <DEDUP_REMOVED lines=10> */
.L_x_681:
[----:B------:R-:W-:Y:S05]  /*204e0*/  BSYNC B1 ;  /* 0x0000000000017941 */ /* 0x000fea0003800000 */
.L_x_680:
        /* <DEDUP_REMOVED lines=10> */
.L_x_683:
[----:B------:R-:W-:Y:S05]  /*20590*/  BSYNC B1 ;  /* 0x0000000000017941 */ /* 0x000fea0003800000 */
.L_x_682:
        /* <DEDUP_REMOVED lines=10> */
.L_x_685:
[----:B------:R-:W-:Y:S05]  /*20640*/  BSYNC B1 ;  /* 0x0000000000017941 */ /* 0x000fea0003800000 */
.L_x_684:
        /* <DEDUP_REMOVED lines=10> */
.L_x_687:
[----:B------:R-:W-:Y:S05]  /*206f0*/  BSYNC B1 ;  /* 0x0000000000017941 */ /* 0x000fea0003800000 */
.L_x_686:
        /* <DEDUP_REMOVED lines=10> */
.L_x_689:
[----:B------:R-:W-:Y:S05]  /*207a0*/  BSYNC B1 ;  /* 0x0000000000017941 */ /* 0x000fea0003800000 */
.L_x_688:
        /* <DEDUP_REMOVED lines=10> */
.L_x_691:
[----:B------:R-:W-:Y:S05]  /*20850*/  BSYNC B1 ;  /* 0x0000000000017941 */ /* 0x000fea0003800000 */
.L_x_690:
        /* <DEDUP_REMOVED lines=10> */
.L_x_693:
[----:B------:R-:W-:Y:S05]  /*20900*/  BSYNC B1 ;  /* 0x0000000000017941 */ /* 0x000fea0003800000 */
.L_x_692:
        /* <DEDUP_REMOVED lines=10> */
.L_x_695:
[----:B------:R-:W-:Y:S05]  /*209b0*/  BSYNC B1 ;  /* 0x0000000000017941 */ /* 0x000fea0003800000 */
.L_x_694:
        /* <DEDUP_REMOVED lines=10> */
.L_x_697:
[----:B------:R-:W-:Y:S05]  /*20a60*/  BSYNC B1 ;  /* 0x0000000000017941 */ /* 0x000fea0003800000 */
.L_x_696:
        /* <DEDUP_REMOVED lines=10> */
.L_x_699:
[----:B------:R-:W-:Y:S05]  /*20b10*/  BSYNC B1 ;  /* 0x0000000000017941 */ /* 0x000fea0003800000 */
.L_x_698:
        /* <DEDUP_REMOVED lines=10> */
.L_x_701:
[----:B------:R-:W-:Y:S05]  /*20bc0*/  BSYNC B1 ;  /* 0x0000000000017941 */ /* 0x000fea0003800000 */
.L_x_700:
        /* <DEDUP_REMOVED lines=10> */
.L_x_703:
[----:B------:R-:W-:Y:S05]  /*20c70*/  BSYNC B1 ;  /* 0x0000000000017941 */ /* 0x000fea0003800000 */
.L_x_702:
        /* <DEDUP_REMOVED lines=10> */
.L_x_705:
[----:B------:R-:W-:Y:S05]  /*20d20*/  BSYNC B1 ;  /* 0x0000000000017941 */ /* 0x000fea0003800000 */
.L_x_704:
        /* <DEDUP_REMOVED lines=10> */
.L_x_707:
[----:B------:R-:W-:Y:S05]  /*20dd0*/  BSYNC B1 ;  /* 0x0000000000017941 */ /* 0x000fea0003800000 */
.L_x_706:
        /* <DEDUP_REMOVED lines=10> */
.L_x_709:
[----:B------:R-:W-:Y:S05]  /*20e80*/  BSYNC B1 ;  /* 0x0000000000017941 */ /* 0x000fea0003800000 */
.L_x_708:
        /* <DEDUP_REMOVED lines=10> */
.L_x_711:
[----:B------:R-:W-:Y:S05]  /*20f30*/  BSYNC B1 ;  /* 0x0000000000017941 */ /* 0x000fea0003800000 */
.L_x_710:
        /* <DEDUP_REMOVED lines=10> */
.L_x_713:
[----:B------:R-:W-:Y:S05]  /*20fe0*/  BSYNC B1 ;  /* 0x0000000000017941 */ /* 0x000fea0003800000 */
.L_x_712:
        /* <DEDUP_REMOVED lines=10> */
.L_x_715:
[----:B------:R-:W-:Y:S05]  /*21090*/  BSYNC B1 ;  /* 0x0000000000017941 */ /* 0x000fea0003800000 */
.L_x_714:
        /* <DEDUP_REMOVED lines=10> */
.L_x_717:
[----:B------:R-:W-:Y:S05]  /*21140*/  BSYNC B1 ;  /* 0x0000000000017941 */ /* 0x000fea0003800000 */
.L_x_716:
        /* <DEDUP_REMOVED lines=10> */
.L_x_719:
[----:B------:R-:W-:Y:S05]  /*211f0*/  BSYNC B1 ;  /* 0x0000000000017941 */ /* 0x000fea0003800000 */
.L_x_718:
        /* <DEDUP_REMOVED lines=10> */
.L_x_721:
[----:B------:R-:W-:Y:S05]  /*212a0*/  BSYNC B1 ;  /* 0x0000000000017941 */ /* 0x000fea0003800000 */
.L_x_720:
        /* <DEDUP_REMOVED lines=10> */
.L_x_723:
[----:B------:R-:W-:Y:S05]  /*21350*/  BSYNC B1 ;  /* 0x0000000000017941 */ /* 0x000fea0003800000 */
.L_x_722:
        /* <DEDUP_REMOVED lines=10> */
.L_x_725:
[----:B------:R-:W-:Y:S05]  /*21400*/  BSYNC B1 ;  /* 0x0000000000017941 */ /* 0x000fea0003800000 */
.L_x_724:
        /* <DEDUP_REMOVED lines=10> */
.L_x_727:
[----:B------:R-:W-:Y:S05]  /*214b0*/  BSYNC B1 ;  /* 0x0000000000017941 */ /* 0x000fea0003800000 */
.L_x_726:
        /* <DEDUP_REMOVED lines=10> */
.L_x_729:
[----:B------:R-:W-:Y:S05]  /*21560*/  BSYNC B1 ;  /* 0x0000000000017941 */ /* 0x000fea0003800000 */
.L_x_728:
        /* <DEDUP_REMOVED lines=10> */
.L_x_731:
[----:B------:R-:W-:Y:S05]  /*21610*/  BSYNC B1 ;  /* 0x0000000000017941 */ /* 0x000fea0003800000 */
.L_x_730:
        /* <DEDUP_REMOVED lines=10> */
.L_x_733:
[----:B------:R-:W-:Y:S05]  /*216c0*/  BSYNC B1 ;  /* 0x0000000000017941 */ /* 0x000fea0003800000 */
.L_x_732:
        /* <DEDUP_REMOVED lines=10> */
.L_x_735:
[----:B------:R-:W-:Y:S05]  /*21770*/  BSYNC B1 ;  /* 0x0000000000017941 */ /* 0x000fea0003800000 */
.L_x_734:
        /* <DEDUP_REMOVED lines=10> */
.L_x_737:
[----:B------:R-:W-:Y:S05]  /*21820*/  BSYNC B1 ;  /* 0x0000000000017941 */ /* 0x000fea0003800000 */
.L_x_736:
        /* <DEDUP_REMOVED lines=10> */
.L_x_739:
[----:B------:R-:W-:Y:S05]  /*218d0*/  BSYNC B1 ;  /* 0x0000000000017941 */ /* 0x000fea0003800000 */
.L_x_738:
        /* <DEDUP_REMOVED lines=10> */
.L_x_741:
[----:B------:R-:W-:Y:S05]  /*21980*/  BSYNC B1 ;  /* 0x0000000000017941 */ /* 0x000fea0003800000 */
.L_x_740:
        /* <DEDUP_REMOVED lines=10> */
.L_x_743:
[----:B------:R-:W-:Y:S05]  /*21a30*/  BSYNC B1 ;  /* 0x0000000000017941 */ /* 0x000fea0003800000 */
.L_x_742:
        /* <DEDUP_REMOVED lines=10> */
.L_x_745:
[----:B------:R-:W-:Y:S05]  /*21ae0*/  BSYNC B1 ;  /* 0x0000000000017941 */ /* 0x000fea0003800000 */
.L_x_744:
        /* <DEDUP_REMOVED lines=10> */
.L_x_747:
[----:B------:R-:W-:Y:S05]  /*21b90*/  BSYNC B1 ;  /* 0x0000000000017941 */ /* 0x000fea0003800000 */
.L_x_746:
        /* <DEDUP_REMOVED lines=10> */
.L_x_749:
[----:B------:R-:W-:Y:S05]  /*21c40*/  BSYNC B1 ;  /* 0x0000000000017941 */ /* 0x000fea0003800000 */
.L_x_748:
        /* <DEDUP_REMOVED lines=10> */
.L_x_751:
[----:B------:R-:W-:Y:S05]  /*21cf0*/  BSYNC B1 ;  /* 0x0000000000017941 */ /* 0x000fea0003800000 */
.L_x_750:
        /* <DEDUP_REMOVED lines=10> */
.L_x_753:
[----:B------:R-:W-:Y:S05]  /*21da0*/  BSYNC B1 ;  /* 0x0000000000017941 */ /* 0x000fea0003800000 */
.L_x_752:
        /* <DEDUP_REMOVED lines=10> */
.L_x_755:
[----:B------:R-:W-:Y:S05]  /*21e50*/  BSYNC B1 ;  /* 0x0000000000017941 */ /* 0x000fea0003800000 */
.L_x_754:
        /* <DEDUP_REMOVED lines=10> */
.L_x_757:
[----:B------:R-:W-:Y:S05]  /*21f00*/  BSYNC B1 ;  /* 0x0000000000017941 */ /* 0x000fea0003800000 */
.L_x_756:
        /* <DEDUP_REMOVED lines=10> */
.L_x_759:
[----:B------:R-:W-:Y:S05]  /*21fb0*/  BSYNC B1 ;  /* 0x0000000000017941 */ /* 0x000fea0003800000 */
.L_x_758:
        /* <DEDUP_REMOVED lines=10> */
.L_x_761:
[----:B------:R-:W-:Y:S05]  /*22060*/  BSYNC B1 ;  /* 0x0000000000017941 */ /* 0x000fea0003800000 */
.L_x_760:
        /* <DEDUP_REMOVED lines=10> */
.L_x_763:
[----:B------:R-:W-:Y:S05]  /*22110*/  BSYNC B1 ;  /* 0x0000000000017941 */ /* 0x000fea0003800000 */
.L_x_762:
        /* <DEDUP_REMOVED lines=10> */
.L_x_765:
[----:B------:R-:W-:Y:S05]  /*221c0*/  BSYNC B1 ;  /* 0x0000000000017941 */ /* 0x000fea0003800000 */
.L_x_764:
        /* <DEDUP_REMOVED lines=10> */
.L_x_767:
[----:B------:R-:W-:Y:S05]  /*22270*/  BSYNC B1 ;  /* 0x0000000000017941 */ /* 0x000fea0003800000 */
.L_x_766:
        /* <DEDUP_REMOVED lines=9> */
.L_x_769:
[----:B------:R-:W-:Y:S05]  /*22310*/  BSYNC B1 ;  /* 0x0000000000017941 */ /* 0x000fea0003800000 */
.L_x_768:
        /* <DEDUP_REMOVED lines=9> */
.L_x_771:
[----:B------:R-:W-:Y:S05]  /*223b0*/  BSYNC B1 ;  /* 0x0000000000017941 */ /* 0x000fea0003800000 */
.L_x_770:
        /* <DEDUP_REMOVED lines=9> */
.L_x_773:
[----:B------:R-:W-:Y:S05]  /*22450*/  BSYNC B1 ;  /* 0x0000000000017941 */ /* 0x000fea0003800000 */
.L_x_772:
        /* <DEDUP_REMOVED lines=9> */
.L_x_775:
[----:B------:R-:W-:Y:S05]  /*224f0*/  BSYNC B1 ;  /* 0x0000000000017941 */ /* 0x000fea0003800000 */
.L_x_774:
        /* <DEDUP_REMOVED lines=9> */
.L_x_777:
[----:B------:R-:W-:Y:S05]  /*22590*/  BSYNC B1 ;  /* 0x0000000000017941 */ /* 0x000fea0003800000 */
.L_x_776:
        /* <DEDUP_REMOVED lines=9> */
.L_x_779:
[----:B------:R-:W-:Y:S05]  /*22630*/  BSYNC B1 ;  /* 0x0000000000017941 */ /* 0x000fea0003800000 */
.L_x_778:
        /* <DEDUP_REMOVED lines=9> */
.L_x_781:
[----:B------:R-:W-:Y:S05]  /*226d0*/  BSYNC B1 ;  /* 0x0000000000017941 */ /* 0x000fea0003800000 */
.L_x_780:
        /* <DEDUP_REMOVED lines=9> */
.L_x_783:
[----:B------:R-:W-:Y:S05]  /*22770*/  BSYNC B1 ;  /* 0x0000000000017941 */ /* 0x000fea0003800000 */
.L_x_782:
        /* <DEDUP_REMOVED lines=9> */
.L_x_785:
[----:B------:R-:W-:Y:S05]  /*22810*/  BSYNC B1 ;  /* 0x0000000000017941 */ /* 0x000fea0003800000 */
.L_x_784:
        /* <DEDUP_REMOVED lines=9> */
.L_x_787:
[----:B------:R-:W-:Y:S05]  /*228b0*/  BSYNC B1 ;  /* 0x0000000000017941 */ /* 0x000fea0003800000 */
.L_x_786:
        /* <DEDUP_REMOVED lines=9> */
.L_x_789:
[----:B------:R-:W-:Y:S05]  /*22950*/  BSYNC B1 ;  /* 0x0000000000017941 */ /* 0x000fea0003800000 */
.L_x_788:
        /* <DEDUP_REMOVED lines=9> */
.L_x_791:
[----:B------:R-:W-:Y:S05]  /*229f0*/  BSYNC B1 ;  /* 0x0000000000017941 */ /* 0x000fea0003800000 */
.L_x_790:
[----:B------:R-:W-:Y:S05]  /*22a00*/  @!P0 BRA `(.L_x_792) ;  /* 0x0000007c00708947 */ /* 0x000fea0003800000 */
[----:B-----5:R-:W-:-:S05]  /*22a10*/  HADD2.F32 R137, -RZ, R137.H0_H0 ;  /* 0x20000089ff897230 */ /* 0x020fca0000004100 */
[----:B------:R-:W-:-:S04]  /*22a20*/  FMUL R0, R137, R16 ;  /* 0x0000001089007220 */ /* 0x000fc80000400000 */
[----:B------:R-:W-:-:S05]  /*22a30*/  FFMA R0, R119, R2, R0 ;  /* 0x0000000277007223 */ /* 0x000fca0000000000 */
[----:B------:R-:W-:-:S05]  /*22a40*/  F2FP.F16.F32.PACK_AB R0, RZ, R0 ;  /* 0x00000000ff00723e */ /* 0x000fca00000000ff */
[----:B------:R0:W-:Y:S01]  /*22a50*/  STG.E.U16 desc[UR36][R20.64+0x2f2], R0 ;  /* 0x0002f20014007986 */ /* 0x0001e2000c101524 */
[----:B------:R-:W-:Y:S05]  /*22a60*/  BRA `(.L_x_792) ;  /* 0x0000007c00587947 */ /* 0x000fea0003800000 */
.L_x_29:
[----:B------:R-:W2:Y:S01]  /*22a70*/  LDL.LU R8, [R1+0x18c] ;  /* 0x00018c0001087983 */ /* 0x000ea20000300800 */
[----:B------:R-:W-:-:S03]  /*22a80*/  ULDC.64 UR4, c[0x0][0x5c0] ;  /* 0x0001700000047ab9 */ /* 0x000fc60000000a00 */
[----:B------:R-:W3:Y:S04]  /*22a90*/  LDL.LU R10, [R1+0x1f8] ;  /* 0x0001f800010a7983 */ /* 0x000ee80000300800 */
[----:B------:R-:W4:Y:S04]  /*22aa0*/  LDL.LU R11, [R1+0x1fc] ;  /* 0x0001fc00010b7983 */ /* 0x000f280000300800 */
[----:B------:R-:W5:Y:S04]  /*22ab0*/  LDL.LU R12, [R1+0x200] ;  /* 0x00020000010c7983 */ /* 0x000f680000300800 */
[----:B0-----:R-:W4:Y:S04]  /*22ac0*/  LDL.LU R235, [R1+0x2a8] ;  /* 0x0002a80001eb7983 */ /* 0x001f280000300800 */
[----:B------:R-:W4:Y:S04]  /*22ad0*/  LDL.LU R234, [R1+0x2ac] ;  /* 0x0002ac0001ea7983 */ /* 0x000f280000300800 */
        /* <DEDUP_REMOVED lines=11> */
[----:B------:R-:W4:Y:S01]  /*22b90*/  LDL.LU R222, [R1+0x2dc] ;  /* 0x0002dc0001de7983 */ /* 0x000f220000300800 */
[----:B------:R-:W-:-:S03]  /*22ba0*/  LEA R4, P0, R6, UR4, 0x1 ;  /* 0x0000000406047c11 */ /* 0x000fc6000f8008ff */
[----:B------:R-:W4:Y:S04]  /*22bb0*/  LDL.LU R221, [R1+0x2e0] ;  /* 0x0002e00001dd7983 */ /* 0x000f280000300800 */
[----:B------:R-:W4:Y:S04]  /*22bc0*/  LDL.LU R220, [R1+0x2e4] ;  /* 0x0002e40001dc7983 */ /* 0x000f280000300800 */
[----:B------:R-:W4:Y:S04]  /*22bd0*/  LDL.LU R219, [R1+0x2e8] ;  /* 0x0002e80001db7983 */ /* 0x000f280000300800 */
[----:B------:R-:W4:Y:S01]  /*22be0*/  LDL.LU R218, [R1+0x2ec] ;  /* 0x0002ec0001da7983 */ /* 0x000f220000300800 */
[----:B------:R-:W-:-:S03]  /*22bf0*/  LEA.HI.X R5, R6, UR5, R14, 0x1, P0 ;  /* 0x0000000506057c11 */ /* 0x000fc600080f0c0e */
[----:B------:R-:W4:Y:S04]  /*22c00*/  LDL.LU R217, [R1+0x2f0] ;  /* 0x0002f00001d97983 */ /* 0x000f280000300800 */
[----:B------:R-:W4:Y:S04]  /*22c10*/  LDL.LU R216, [R1+0x2f4] ;  /* 0x0002f40001d87983 */ /* 0x000f280000300800 */
[----:B------:R-:W4:Y:S04]  /*22c20*/  LDL.LU R23, [R1+0x2f8] ;  /* 0x0002f80001177983 */ /* 0x000f280000300800 */
[----:B------:R-:W4:Y:S04]  /*22c30*/  LDL.LU R13, [R1+0x2fc] ;  /* 0x0002fc00010d7983 */ /* 0x000f280000300800 */
[----:B------:R-:W2:Y:S04]  /*22c40*/  LDL.LU R6, [R1+0x180] ;  /* 0x0001800001067983 */ /* 0x000ea80000300800 */
[----:B------:R-:W3:Y:S01]  /*22c50*/  LDL.LU R7, [R1+0x188] ;  /* 0x0001880001077983 */ /* 0x000ee20000300800 */
[----:B--2---:R-:W-:-:S05]  /*22c60*/  FMUL R6, R6, R2 ;  /* 0x0000000206067220 */ /* 0x004fca0000400000 */
[----:B------:R-:W-:-:S05]  /*22c70*/  F2FP.F16.F32.PACK_AB R6, RZ, R6 ;  /* 0x00000006ff06723e */ /* 0x000fca00000000ff */
[----:B------:R0:W-:Y:S04]  /*22c80*/  @P1 STG.E.U16 desc[UR36][R4.64], R6 ;  /* 0x0000000604001986 */ /* 0x0001e8000c101524 */
[----:B0-----:R-:W2:Y:S01]  /*22c90*/  LDL.LU R6, [R1+0x184] ;  /* 0x0001840001067983 */ /* 0x001ea20000300800 */
[----:B------:R-:W-:Y:S01]  /*22ca0*/  ISETP.GT.AND P3, PT, R3, 0x1, PT ;  /* 0x000000010300780c */ /* 0x000fe20003f64270 */
[-C--:B---3--:R-:W-:Y:S01]  /*22cb0*/  FMUL R7, R7, R2.reuse ;  /* 0x0000000207077220 */ /* 0x088fe20000400000 */
[----:B------:R-:W-:Y:S01]  /*22cc0*/  USHF.L.U32 UR5, UR8, 0x4, URZ ;  /* 0x0000000408057899 */ /* 0x000fe2000800063f */
[C---:B------:R-:W-:Y:S01]  /*22cd0*/  ISETP.GT.AND P2, PT, R0.reuse, 0x8, P5 ;  /* 0x000000080000780c */ /* 0x040fe20002f44270 */
[----:B------:R-:W-:Y:S01]  /*22ce0*/  USHF.L.U64.HI UR4, UR8, 0x4, UR9 ;  /* 0x0000000408047899 */ /* 0x000fe20008010209 */
[----:B------:R-:W-:Y:S01]  /*22cf0*/  ISETP.GT.AND P0, PT, R0, RZ, P3 ;  /* 0x000000ff0000720c */ /* 0x000fe20001f04270 */
[----:B------:R-:W-:Y:S01]  /*22d00*/  FMUL R8, R8, R2 ;  /* 0x0000000208087220 */ /* 0x000fe20000400000 */
[----:B------:R-:W-:-:S04]  /*22d10*/  F2FP.F16.F32.PACK_AB R7, RZ, R7 ;  /* 0x00000007ff07723e */ /* 0x000fc800000000ff */
[----:B------:R-:W-:Y:S02]  /*22d20*/  PRMT R9, R7, 0x7610, R9 ;  /* 0x0000761007097816 */ /* 0x000fe40000000009 */
[----:B------:R-:W-:Y:S01]  /*22d30*/  F2FP.F16.F32.PACK_AB R8, RZ, R8 ;  /* 0x00000008ff08723e */ /* 0x000fe200000000ff */
[----:B--2---:R-:W-:-:S05]  /*22d40*/  FMUL R6, R6, R2 ;  /* 0x0000000206067220 */ /* 0x004fca0000400000 */
[----:B------:R-:W-:-:S05]  /*22d50*/  F2FP.F16.F32.PACK_AB R6, RZ, R6 ;  /* 0x00000006ff06723e */ /* 0x000fca00000000ff */
[----:B------:R0:W-:Y:S01]  /*22d60*/  @P0 STG.E.U16 desc[UR36][R4.64+0x2], R6 ;  /* 0x0000020604000986 */ /* 0x0001e2000c101524 */
[----:B------:R-:W-:Y:S02]  /*22d70*/  ISETP.GT.AND P0, PT, R0, 0x8, P3 ;  /* 0x000000080000780c */ /* 0x000fe40001f04270 */
[----:B0-----:R-:W-:-:S04]  /*22d80*/  IADD3 R6, P1, R4, UR5, RZ ;  /* 0x0000000504067c10 */ /* 0x001fc8000ff3e0ff */
[----:B------:R-:W-:-:S05]  /*22d90*/  IADD3.X R7, R5, UR4, RZ, P1, !PT ;  /* 0x0000000405077c10 */ /* 0x000fca0008ffe4ff */
[----:B------:R0:W-:Y:S04]  /*22da0*/  @P2 STG.E.U16 desc[UR36][R6.64], R9 ;  /* 0x0000000906002986 */ /* 0x0001e8000c101524 */
[----:B------:R1:W-:Y:S04]  /*22db0*/  @P0 STG.E.U16 desc[UR36][R6.64+0x2], R8 ;  /* 0x0000020806000986 */ /* 0x0003e8000c101524 */
[----:B0-----:R-:W2:Y:S04]  /*22dc0*/  LDL.LU R9, [R1+0x1f4] ;  /* 0x0001f40001097983 */ /* 0x001ea80000300800 */
[----:B-1----:R-:W3:Y:S01]  /*22dd0*/  LDL.LU R8, [R1+0x190] ;  /* 0x0001900001087983 */ /* 0x002ee20000300800 */
[----:B------:R-:W-:-:S04]  /*22de0*/  ISETP.GT.AND P4, PT, R3, 0x8, PT ;  /* 0x000000080300780c */ /* 0x000fc80003f84270 */
[----:B------:R-:W-:Y:S01]  /*22df0*/  ISETP.GT.AND P0, PT, R0, RZ, P4 ;  /* 0x000000ff0000720c */ /* 0x000fe20002704270 */
[----:B---3--:R-:W-:-:S05]  /*22e00*/  FMUL R8, R8, R2 ;  /* 0x0000000208087220 */ /* 0x008fca0000400000 */
[----:B------:R-:W-:-:S07]  /*22e10*/  F2FP.F16.F32.PACK_AB R8, RZ, R8 ;  /* 0x00000008ff08723e */ /* 0x000fce00000000ff */
[----:B------:R0:W-:Y:S04]  /*22e20*/  @P0 STG.E.U16 desc[UR36][R4.64+0x10], R8 ;  /* 0x0000100804000986 */ /* 0x0001e8000c101524 */
[----:B0-----:R-:W3:Y:S01]  /*22e30*/  LDL.LU R8, [R1+0x194] ;  /* 0x0001940001087983 */ /* 0x001ee20000300800 */
[----:B------:R-:W-:-:S04]  /*22e40*/  ISETP.GT.AND P3, PT, R3, 0x9, PT ;  /* 0x000000090300780c */ /* 0x000fc80003f64270 */
[----:B------:R-:W-:Y:S01]  /*22e50*/  ISETP.GT.AND P0, PT, R0, RZ, P3 ;  /* 0x000000ff0000720c */ /* 0x000fe20001f04270 */
[----:B---3--:R-:W-:-:S05]  /*22e60*/  FMUL R8, R8, R2 ;  /* 0x0000000208087220 */ /* 0x008fca0000400000 */
[----:B------:R-:W-:-:S07]  /*22e70*/  F2FP.F16.F32.PACK_AB R8, RZ, R8 ;  /* 0x00000008ff08723e */ /* 0x000fce00000000ff */
[----:B------:R0:W-:Y:S04]  /*22e80*/  @P0 STG.E.U16 desc[UR36][R4.64+0x12], R8 ;  /* 0x0000120804000986 */ /* 0x0001e8000c101524 */
[----:B0-----:R-:W3:Y:S01]  /*22e90*/  LDL.LU R8, [R1+0x198] ;  /* 0x0001980001087983 */ /* 0x001ee20000300800 */
[----:B------:R-:W-:Y:S01]  /*22ea0*/  ISETP.GT.AND P0, PT, R0, 0x8, P4 ;  /* 0x000000080000780c */ /* 0x000fe20002704270 */
        /* <DEDUP_REMOVED lines=119> */
[C---:B------:R-:W-:Y:S01]  /*23620*/  ISETP.GT.AND P2, PT, R3.reuse, 0x38, PT ;  /* 0x000000380300780c */ /* 0x040fe20003f44270 */
[----:B------:R-:W-:Y:S01]  /*23630*/  USHF.L.U64.HI UR11, UR8, 0x8, UR9 ;  /* 0x00000008080b7899 */ /* 0x000fe20008010209 */
[----:B------:R-:W-:Y:S01]  /*23640*/  ISETP.GT.AND P1, PT, R3, 0x39, PT ;  /* 0x000000390300780c */ /* 0x000fe20003f24270 */
[-C--:B------:R-:W-:Y:S01]  /*23650*/  FMUL R10, R10, R2.reuse ;  /* 0x000000020a0a7220 */ /* 0x080fe20000400000 */
[----:B------:R-:W-:Y:S01]  /*23660*/  ISETP.GT.AND P0, PT, R0, RZ, P2 ;  /* 0x000000ff0000720c */ /* 0x000fe20001704270 */
[----:B-----5:R-:W-:-:S03]  /*23670*/  FMUL R12, R12, R2 ;  /* 0x000000020c0c7220 */ /* 0x020fc60000400000 */
[----:B------:R-:W-:Y:S02]  /*23680*/  F2FP.F16.F32.PACK_AB R10, RZ, R10 ;  /* 0x0000000aff0a723e */ /* 0x000fe400000000ff */
[----:B------:R-:W-:Y:S01]  /*23690*/  F2FP.F16.F32.PACK_AB R12, RZ, R12 ;  /* 0x0000000cff0c723e */ /* 0x000fe200000000ff */
[----:B---3--:R-:W-:-:S05]  /*236a0*/  FMUL R8, R8, R2 ;  /* 0x0000000208087220 */ /* 0x008fca0000400000 */
[----:B------:R-:W-:-:S05]  /*236b0*/  F2FP.F16.F32.PACK_AB R8, RZ, R8 ;  /* 0x00000008ff08723e */ /* 0x000fca00000000ff */
[----:B------:R2:W-:Y:S01]  /*236c0*/  @P0 STG.E.U16 desc[UR36][R4.64+0x70], R8 ;  /* 0x0000700804000986 */ /* 0x0005e2000c101524 */
[----:B------:R-:W-:Y:S01]  /*236d0*/  ISETP.GT.AND P0, PT, R0, RZ, P1 ;  /* 0x000000ff0000720c */ /* 0x000fe20000f04270 */
[----:B--2---:R-:W-:-:S05]  /*236e0*/  FMUL R8, R9, R2 ;  /* 0x0000000209087220 */ /* 0x004fca0000400000 */
[----:B------:R-:W-:-:S07]  /*236f0*/  F2FP.F16.F32.PACK_AB R8, RZ, R8 ;  /* 0x00000008ff08723e */ /* 0x000fce00000000ff */
[----:B------:R0:W-:Y:S02]  /*23700*/  @P0 STG.E.U16 desc[UR36][R4.64+0x72], R8 ;  /* 0x0000720804000986 */ /* 0x0001e4000c101524 */
[----:B0-----:R-:W-:-:S05]  /*23710*/  IMAD.U32 R8, RZ, RZ, UR8 ;  /* 0x00000008ff087e24 */ /* 0x001fca000f8e00ff */
[----:B------:R-:W-:-:S04]  /*23720*/  LEA R8, P0, R8, R4, 0x8 ;  /* 0x0000000408087211 */ /* 0x000fc800078040ff */
[----:B------:R-:W-:Y:S02]  /*23730*/  IADD3.X R9, R5, UR11, RZ, P0, !PT ;  /* 0x0000000b05097c10 */ /* 0x000fe400087fe4ff */
[----:B------:R-:W-:Y:S02]  /*23740*/  ISETP.GT.AND P0, PT, R0, 0x8, P2 ;  /* 0x000000080000780c */ /* 0x000fe40001704270 */
[----:B------:R-:W-:-:S11]  /*23750*/  ISETP.GT.AND P2, PT, R3, 0x40, PT ;  /* 0x000000400300780c */ /* 0x000fd60003f44270 */
[----:B------:R4:W-:Y:S01]  /*23760*/  @P0 STG.E.U16 desc[UR36][R6.64+0x70], R10 ;  /* 0x0000700a06000986 */ /* 0x0009e2000c101524 */
[----:B------:R-:W-:Y:S01]  /*23770*/  ISETP.GT.AND P0, PT, R0, 0x8, P1 ;  /* 0x000000080000780c */ /* 0x000fe20000f04270 */
[----:B----4-:R-:W-:-:S05]  /*23780*/  FMUL R10, R11, R2 ;  /* 0x000000020b0a7220 */ /* 0x010fca0000400000 */
[----:B------:R-:W-:-:S07]  /*23790*/  F2FP.F16.F32.PACK_AB R10, RZ, R10 ;  /* 0x0000000aff0a723e */ /* 0x000fce00000000ff */
[----:B------:R0:W-:Y:S02]  /*237a0*/  @P0 STG.E.U16 desc[UR36][R6.64+0x72], R10 ;  /* 0x0000720a06000986 */ /* 0x0001e4000c101524 */
[----:B0-----:R-:W-:-:S04]  /*237b0*/  IADD3 R10, P0, R8, UR5, RZ ;  /* 0x00000005080a7c10 */ /* 0x001fc8000ff1e0ff */
[----:B------:R-:W-:Y:S02]  /*237c0*/  IADD3.X R11, R9, UR4, RZ, P0, !PT ;  /* 0x00000004090b7c10 */ /* 0x000fe400087fe4ff */
[----:B------:R-:W-:-:S13]  /*237d0*/  ISETP.GT.AND P0, PT, R0, RZ, P2 ;  /* 0x000000ff0000720c */ /* 0x000fda0001704270 */
[----:B------:R0:W-:Y:S04]  /*237e0*/  @P0 STG.E.U16 desc[UR36][R4.64+0x80], R12 ;  /* 0x0000800c04000986 */ /* 0x0001e8000c101524 */
[----:B0-----:R-:W2:Y:S01]  /*237f0*/  LDL.LU R12, [R1+0x204] ;  /* 0x00020400010c7983 */ /* 0x001ea20000300800 */
[----:B------:R-:W-:-:S04]  /*23800*/  ISETP.GT.AND P1, PT, R3, 0x41, PT ;  /* 0x000000410300780c */ /* 0x000fc80003f24270 */
[----:B------:R-:W-:Y:S01]  /*23810*/  ISETP.GT.AND P0, PT, R0, RZ, P1 ;  /* 0x000000ff0000720c */ /* 0x000fe20000f04270 */
[----:B--2---:R-:W-:-:S05]  /*23820*/  FMUL R12, R12, R2 ;  /* 0x000000020c0c7220 */ /* 0x004fca0000400000 */
[----:B------:R-:W-:-:S07]  /*23830*/  F2FP.F16.F32.PACK_AB R12, RZ, R12 ;  /* 0x0000000cff0c723e */ /* 0x000fce00000000ff */
[----:B------:R0:W-:Y:S04]  /*23840*/  @P0 STG.E.U16 desc[UR36][R4.64+0x82], R12 ;  /* 0x0000820c04000986 */ /* 0x0001e8000c101524 */
[----:B0-----:R-:W2:Y:S01]  /*23850*/  LDL.LU R12, [R1+0x208] ;  /* 0x00020800010c7983 */ /* 0x001ea20000300800 */
[----:B------:R-:W-:Y:S01]  /*23860*/  ISETP.GT.AND P0, PT, R0, 0x8, P2 ;  /* 0x000000080000780c */ /* 0x000fe20001704270 */
        /* <DEDUP_REMOVED lines=213> */
[C---:B------:R-:W-:Y:S02]  /*245c0*/  ISETP.GT.AND P1, PT, R3.reuse, 0x91, PT ;  /* 0x000000910300780c */ /* 0x040fe40003f24270 */
[C---:B------:R-:W-:Y:S02]  /*245d0*/  ISETP.GT.AND P4, PT, R3.reuse, 0xa9, PT ;  /* 0x000000a90300780c */ /* 0x040fe40003f84270 */
[----:B------:R-:W-:Y:S02]  /*245e0*/  ISETP.GT.AND P0, PT, R0, RZ, P1 ;  /* 0x000000ff0000720c */ /* 0x000fe40000f04270 */
[----:B------:R-:W-:Y:S01]  /*245f0*/  ISETP.GT.AND P3, PT, R3, 0xb1, PT ;  /* 0x000000b10300780c */ /* 0x000fe20003f64270 */
[----:B--2---:R-:W-:-:S05]  /*24600*/  FMUL R12, R12, R2 ;  /* 0x000000020c0c7220 */ /* 0x004fca0000400000 */
[----:B------:R-:W-:-:S05]  /*24610*/  F2FP.F16.F32.PACK_AB R12, RZ, R12 ;  /* 0x0000000cff0c723e */ /* 0x000fca00000000ff */
[----:B------:R0:W-:Y:S01]  /*24620*/  @P0 STG.E.U16 desc[UR36][R4.64+0x122], R12 ;  /* 0x0001220c04000986 */ /* 0x0001e2000c101524 */
[----:B------:R-:W-:Y:S02]  /*24630*/  ISETP.GT.AND P0, PT, R0, 0x8, P2 ;  /* 0x000000080000780c */ /* 0x000fe40001704270 */
[----:B------:R-:W-:Y:S01]  /*24640*/  ISETP.GT.AND P2, PT, R3, 0x98, PT ;  /* 0x000000980300780c */ /* 0x000fe20003f44270 */
[----:B0-----:R-:W-:-:S05]  /*24650*/  FMUL R12, R235, R2 ;  /* 0x00000002eb0c7220 */ /* 0x001fca0000400000 */
[----:B------:R-:W-:-:S05]  /*24660*/  F2FP.F16.F32.PACK_AB R12, RZ, R12 ;  /* 0x0000000cff0c723e */ /* 0x000fca00000000ff */
[----:B------:R0:W-:Y:S01]  /*24670*/  @P0 STG.E.U16 desc[UR36][R6.64+0x120], R12 ;  /* 0x0001200c06000986 */ /* 0x0001e2000c101524 */
[----:B------:R-:W-:Y:S02]  /*24680*/  ISETP.GT.AND P0, PT, R0, 0x8, P1 ;  /* 0x000000080000780c */ /* 0x000fe40000f04270 */
[----:B------:R-:W-:Y:S01]  /*24690*/  ISETP.GT.AND P1, PT, R3, 0x99, PT ;  /* 0x000000990300780c */ /* 0x000fe20003f24270 */
[----:B0-----:R-:W-:-:S05]  /*246a0*/  FMUL R12, R234, R2 ;  /* 0x00000002ea0c7220 */ /* 0x001fca0000400000 */
[----:B------:R-:W-:-:S05]  /*246b0*/  F2FP.F16.F32.PACK_AB R12, RZ, R12 ;  /* 0x0000000cff0c723e */ /* 0x000fca00000000ff */
[----:B------:R0:W-:Y:S01]  /*246c0*/  @P0 STG.E.U16 desc[UR36][R6.64+0x122], R12 ;  /* 0x0001220c06000986 */ /* 0x0001e2000c101524 */
[----:B------:R-:W-:Y:S01]  /*246d0*/  ISETP.GT.AND P0, PT, R0, RZ, P2 ;  /* 0x000000ff0000720c */ /* 0x000fe20001704270 */
[----:B0-----:R-:W-:-:S05]  /*246e0*/  FMUL R12, R233, R2 ;  /* 0x00000002e90c7220 */ /* 0x001fca0000400000 */
[----:B------:R-:W-:-:S07]  /*246f0*/  F2FP.F16.F32.PACK_AB R12, RZ, R12 ;  /* 0x0000000cff0c723e */ /* 0x000fce00000000ff */
[----:B------:R0:W-:Y:S01]  /*24700*/  @P0 STG.E.U16 desc[UR36][R4.64+0x130], R12 ;  /* 0x0001300c04000986 */ /* 0x0001e2000c101524 */
[----:B------:R-:W-:Y:S01]  /*24710*/  ISETP.GT.AND P0, PT, R0, RZ, P1 ;  /* 0x000000ff0000720c */ /* 0x000fe20000f04270 */
[----:B0-----:R-:W-:-:S05]  /*24720*/  FMUL R12, R232, R2 ;  /* 0x00000002e80c7220 */ /* 0x001fca0000400000 */
[----:B------:R-:W-:-:S07]  /*24730*/  F2FP.F16.F32.PACK_AB R12, RZ, R12 ;  /* 0x0000000cff0c723e */ /* 0x000fce00000000ff */
        /* <DEDUP_REMOVED lines=19> */
[----:B------:R-:W-:Y:S01]  /*24870*/  ISETP.GT.AND P0, PT, R0, 0x8, P2 ;  /* 0x000000080000780c */ /* 0x000fe20001704270 */
        /* <DEDUP_REMOVED lines=21> */
[----:B------:R-:W-:Y:S01]  /*249d0*/  ISETP.GT.AND P0, PT, R0, 0x8, P4 ;  /* 0x000000080000780c */ /* 0x000fe20002704270 */
[----:B0-----:R-:W-:-:S05]  /*249e0*/  FMUL R12, R222, R2 ;  /* 0x00000002de0c7220 */ /* 0x001fca0000400000 */
[----:B------:R-:W-:-:S07]  /*249f0*/  F2FP.F16.F32.PACK_AB R12, RZ, R12 ;  /* 0x0000000cff0c723e */ /* 0x000fce00000000ff */
        /* <DEDUP_REMOVED lines=13> */
[----:B------:R-:W-:Y:S01]  /*24ad0*/  ISETP.GT.AND P0, PT, R0, 0x8, P3 ;  /* 0x000000080000780c */ /* 0x000fe20001f04270 */
[----:B0-----:R-:W-:-:S05]  /*24ae0*/  FMUL R12, R218, R2 ;  /* 0x00000002da0c7220 */ /* 0x001fca0000400000 */
[----:B------:R-:W-:-:S07]  /*24af0*/  F2FP.F16.F32.PACK_AB R12, RZ, R12 ;  /* 0x0000000cff0c723e */ /* 0x000fce00000000ff */
[----:B------:R0:W-:Y:S01]  /*24b00*/  @P0 STG.E.U16 desc[UR36][R6.64+0x162], R12 ;  /* 0x0001620c06000986 */ /* 0x0001e2000c101524 */
[----:B------:R-:W-:-:S04]  /*24b10*/  ISETP.GT.AND P0, PT, R3, 0xb8, PT ;  /* 0x000000b80300780c */ /* 0x000fc80003f04270 */
[----:B------:R-:W-:Y:S01]  /*24b20*/  ISETP.GT.AND P2, PT, R0, RZ, P0 ;  /* 0x000000ff0000720c */ /* 0x000fe20000744270 */
        /* <DEDUP_REMOVED lines=13> */
[----:B0-----:R-:W-:Y:S02]  /*24c00*/  FMUL R12, R13, R2 ;  /* 0x000000020d0c7220 */ /* 0x001fe40000400000 */
[----:B------:R-:W2:Y:S04]  /*24c10*/  LDL.LU R13, [R1+0x118] ;  /* 0x00011800010d7983 */ /* 0x000ea80000300800 */
[----:B------:R-:W3:Y:S04]  /*24c20*/  LDL.LU R235, [R1+0x12c] ;  /* 0x00012c0001eb7983 */ /* 0x000ee80000300800 */
[----:B------:R-:W4:Y:S04]  /*24c30*/  LDL.LU R234, [R1+0x130] ;  /* 0x0001300001ea7983 */ /* 0x000f280000300800 */
[----:B------:R-:W5:Y:S04]  /*24c40*/  LDL.LU R233, [R1+0x134] ;  /* 0x0001340001e97983 */ /* 0x000f680000300800 */
        /* <DEDUP_REMOVED lines=8> */
[----:B------:R-:W5:Y:S01]  /*24cd0*/  LDL.LU R224, [R1+0x158] ;  /* 0x0001580001e07983 */ /* 0x000f620000300800 */
[----:B------:R-:W-:-:S03]  /*24ce0*/  F2FP.F16.F32.PACK_AB R12, RZ, R12 ;  /* 0x0000000cff0c723e */ /* 0x000fc600000000ff */
        /* <DEDUP_REMOVED lines=9> */
[----:B------:R0:W-:Y:S04]  /*24d80*/  @P6 STG.E.U16 desc[UR36][R6.64+0x172], R12 ;  /* 0x0001720c06006986 */ /* 0x0001e8000c101524 */
[----:B0-----:R-:W2:Y:S01]  /*24d90*/  LDL.LU R12, [R1] ;  /* 0x00000000010c7983 */ /* 0x001ea20000300800 */
[----:B------:R-:W-:Y:S01]  /*24da0*/  ISETP.GT.AND P6, PT, R0, 0x80, P5 ;  /* 0x000000800000780c */ /* 0x000fe20002fc4270 */
[----:B--2---:R-:W-:-:S05]  /*24db0*/  FMUL R12, R12, R2 ;  /* 0x000000020c0c7220 */ /* 0x004fca0000400000 */
[----:B------:R-:W-:-:S07]  /*24dc0*/  F2FP.F16.F32.PACK_AB R12, RZ, R12 ;  /* 0x0000000cff0c723e */ /* 0x000fce00000000ff */
[----:B------:R0:W-:Y:S04]  /*24dd0*/  @P6 STG.E.U16 desc[UR36][R8.64], R12 ;  /* 0x0000000c08006986 */ /* 0x0001e8000c101524 */
[----:B0-----:R-:W2:Y:S01]  /*24de0*/  LDL.LU R12, [R1+0x4] ;  /* 0x00000400010c7983 */ /* 0x001ea20000300800 */
[----:B------:R-:W-:-:S04]  /*24df0*/  ISETP.GT.AND P6, PT, R3, 0x1, PT ;  /* 0x000000010300780c */ /* 0x000fc80003fc4270 */
[----:B------:R-:W-:Y:S01]  /*24e00*/  ISETP.GT.AND P6, PT, R0, 0x80, P6 ;  /* 0x000000800000780c */ /* 0x000fe200037c4270 */
[----:B--2---:R-:W-:-:S05]  /*24e10*/  FMUL R12, R12, R2 ;  /* 0x000000020c0c7220 */ /* 0x004fca0000400000 */
[----:B------:R-:W-:-:S07]  /*24e20*/  F2FP.F16.F32.PACK_AB R12, RZ, R12 ;  /* 0x0000000cff0c723e */ /* 0x000fce00000000ff */
[----:B------:R0:W-:Y:S04]  /*24e30*/  @P6 STG.E.U16 desc[UR36][R8.64+0x2], R12 ;  /* 0x0000020c08006986 */ /* 0x0001e8000c101524 */
[----:B0-----:R-:W2:Y:S01]  /*24e40*/  LDL.LU R12, [R1+0x8] ;  /* 0x00000800010c7983 */ /* 0x001ea20000300800 */
[----:B------:R-:W-:Y:S02]  /*24e50*/  ISETP.GT.AND P5, PT, R0, 0x88, P5 ;  /* 0x000000880000780c */ /* 0x000fe40002fa4270 */
[----:B------:R-:W-:Y:S01]  /*24e60*/  ISETP.GT.AND P6, PT, R3, 0x1, PT ;  /* 0x000000010300780c */ /* 0x000fe20003fc4270 */
[----:B--2---:R-:W-:-:S05]  /*24e70*/  FMUL R12, R12, R2 ;  /* 0x000000020c0c7220 */ /* 0x004fca0000400000 */
[----:B------:R-:W-:-:S05]  /*24e80*/  F2FP.F16.F32.PACK_AB R12, RZ, R12 ;  /* 0x0000000cff0c723e */ /* 0x000fca00000000ff */
        /* <DEDUP_REMOVED lines=381> */
[----:B------:R-:W-:Y:S01]  /*26660*/  ISETP.GT.AND P6, PT, R3, 0x89, PT ;  /* 0x000000890300780c */ /* 0x000fe20003fc4270 */
[----:B------:R-:W-:-:S03]  /*26670*/  FMUL R13, R13, R2 ;  /* 0x000000020d0d7220 */ /* 0x000fc60000400000 */
[----:B------:R-:W-:Y:S02]  /*26680*/  ISETP.GT.AND P5, PT, R0, 0x80, P6 ;  /* 0x000000800000780c */ /* 0x000fe400037a4270 */
[----:B------:R-:W-:Y:S01]  /*26690*/  F2FP.F16.F32.PACK_AB R13, RZ, R13 ;  /* 0x0000000dff0d723e */ /* 0x000fe200000000ff */
[----:B--2---:R-:W-:-:S05]  /*266a0*/  FMUL R12, R12, R2 ;  /* 0x000000020c0c7220 */ /* 0x004fca0000400000 */
[----:B------:R-:W-:-:S05]  /*266b0*/  F2FP.F16.F32.PACK_AB R12, RZ, R12 ;  /* 0x0000000cff0c723e */ /* 0x000fca00000000ff */
[----:B------:R0:W-:Y:S01]  /*266c0*/  @P5 STG.E.U16 desc[UR36][R8.64+0x112], R12 ;  /* 0x0001120c08005986 */ /* 0x0001e2000c101524 */
[----:B------:R-:W-:-:S04]  /*266d0*/  ISETP.GT.AND P5, PT, R3, 0x88, PT ;  /* 0x000000880300780c */ /* 0x000fc80003fa4270 */
[C---:B------:R-:W-:Y:S02]  /*266e0*/  ISETP.GT.AND P5, PT, R0.reuse, 0x88, P5 ;  /* 0x000000880000780c */ /* 0x040fe40002fa4270 */
[----:B0-----:R-:W-:Y:S02]  /*266f0*/  PRMT R12, R13, 0x7610, R12 ;  /* 0x000076100d0c7816 */ /* 0x001fe4000000000c */
[----:B------:R-:W2:Y:S09]  /*26700*/  LDL.LU R13, [R1+0x11c] ;  /* 0x00011c00010d7983 */ /* 0x000eb20000300800 */
[----:B------:R0:W-:Y:S01]  /*26710*/  @P5 STG.E.U16 desc[UR36][R10.64+0x110], R12 ;  /* 0x0001100c0a005986 */ /* 0x0001e2000c101524 */
[----:B------:R-:W-:Y:S01]  /*26720*/  ISETP.GT.AND P5, PT, R0, 0x88, P6 ;  /* 0x000000880000780c */ /* 0x000fe200037a4270 */
[----:B--2---:R-:W-:-:S05]  /*26730*/  FMUL R13, R13, R2 ;  /* 0x000000020d0d7220 */ /* 0x004fca0000400000 */
[----:B------:R-:W-:-:S04]  /*26740*/  F2FP.F16.F32.PACK_AB R13, RZ, R13 ;  /* 0x0000000dff0d723e */ /* 0x000fc800000000ff */
[----:B0-----:R-:W-:Y:S02]  /*26750*/  PRMT R12, R13, 0x7610, R12 ;  /* 0x000076100d0c7816 */ /* 0x001fe4000000000c */
[----:B------:R-:W2:Y:S04]  /*26760*/  LDL.LU R13, [R1+0x120] ;  /* 0x00012000010d7983 */ /* 0x000ea80000300800 */
[----:B------:R0:W-:Y:S04]  /*26770*/  @P5 STG.E.U16 desc[UR36][R10.64+0x112], R12 ;  /* 0x0001120c0a005986 */ /* 0x0001e8000c101524 */
[----:B0-----:R-:W3:Y:S01]  /*26780*/  LDL.LU R12, [R1+0x128] ;  /* 0x00012800010c7983 */ /* 0x001ee20000300800 */
[----:B------:R-:W-:Y:S01]  /*26790*/  ISETP.GT.AND P6, PT, R3, 0x90, PT ;  /* 0x000000900300780c */ /* 0x000fe20003fc4270 */
[----:B--2---:R-:W-:-:S05]  /*267a0*/  FMUL R13, R13, R2 ;  /* 0x000000020d0d7220 */ /* 0x004fca0000400000 */
[----:B------:R-:W-:-:S04]  /*267b0*/  F2FP.F16.F32.PACK_AB R13, RZ, R13 ;  /* 0x0000000dff0d723e */ /* 0x000fc800000000ff */
[----:B------:R-:W-:Y:S02]  /*267c0*/  PRMT R14, R13, 0x7610, R14 ;  /* 0x000076100d0e7816 */ /* 0x000fe4000000000e */
[----:B------:R-:W2:Y:S01]  /*267d0*/  LDL.LU R13, [R1+0x124] ;  /* 0x00012400010d7983 */ /* 0x000ea20000300800 */
[----:B------:R-:W-:Y:S01]  /*267e0*/  ISETP.GT.AND P5, PT, R0, 0x80, P6 ;  /* 0x000000800000780c */ /* 0x000fe200037a4270 */
[-C--:B------:R-:W-:Y:S01]  /*267f0*/  FMUL R120, R120, R2.reuse ;  /* 0x0000000278787220 */ /* 0x080fe20000400000 */
[----:B------:R-:W-:Y:S01]  /*26800*/  ISETP.GT.AND P6, PT, R3, 0x91, PT ;  /* 0x000000910300780c */ /* 0x000fe20003fc4270 */
[-C--:B------:R-:W-:Y:S01]  /*26810*/  FMUL R121, R121, R2.reuse ;  /* 0x0000000279797220 */ /* 0x080fe20000400000 */
[-C--:B---3--:R-:W-:Y:S01]  /*26820*/  FMUL R12, R12, R2.reuse ;  /* 0x000000020c0c7220 */ /* 0x088fe20000400000 */
[-C--:B------:R-:W-:Y:S01]  /*26830*/  FMUL R122, R122, R2.reuse ;  /* 0x000000027a7a7220 */ /* 0x080fe20000400000 */
[----:B------:R-:W-:Y:S01]  /*26840*/  FMUL R123, R123, R2 ;  /* 0x000000027b7b7220 */ /* 0x000fe20000400000 */
[----:B------:R-:W-:Y:S01]  /*26850*/  F2FP.F16.F32.PACK_AB R120, RZ, R120 ;  /* 0x00000078ff78723e */ /* 0x000fe200000000ff */
[----:B------:R-:W-:Y:S01]  /*26860*/  FMUL R124, R124, R2 ;  /* 0x000000027c7c7220 */ /* 0x000fe20000400000 */
[----:B------:R-:W-:Y:S01]  /*26870*/  F2FP.F16.F32.PACK_AB R12, RZ, R12 ;  /* 0x0000000cff0c723e */ /* 0x000fe200000000ff */
[-C--:B------:R-:W-:Y:S01]  /*26880*/  FMUL R125, R125, R2.reuse ;  /* 0x000000027d7d7220 */ /* 0x080fe20000400000 */
[----:B------:R-:W-:Y:S01]  /*26890*/  F2FP.F16.F32.PACK_AB R121, RZ, R121 ;  /* 0x00000079ff79723e */ /* 0x000fe200000000ff */
[-C--:B------:R-:W-:Y:S01]  /*268a0*/  FMUL R126, R126, R2.reuse ;  /* 0x000000027e7e7220 */ /* 0x080fe20000400000 */
[----:B------:R0:W-:Y:S01]  /*268b0*/  @P5 STG.E.U16 desc[UR36][R8.64+0x120], R14 ;  /* 0x0001200e08005986 */ /* 0x0001e2000c101524 */
[----:B------:R-:W-:Y:S01]  /*268c0*/  ISETP.GT.AND P5, PT, R0, 0x80, P6 ;  /* 0x000000800000780c */ /* 0x000fe200037a4270 */
[-C--:B------:R-:W-:Y:S01]  /*268d0*/  FMUL R127, R127, R2.reuse ;  /* 0x000000027f7f7220 */ /* 0x080fe20000400000 */
[----:B------:R-:W-:Y:S01]  /*268e0*/  PRMT R15, R12, 0x7610, R15 ;  /* 0x000076100c0f7816 */ /* 0x000fe2000000000f */
[----:B------:R-:W-:Y:S01]  /*268f0*/  FMUL R12, R235, R2 ;  /* 0x00000002eb0c7220 */ /* 0x000fe20000400000 */
[----:B------:R-:W-:Y:S01]  /*26900*/  F2FP.F16.F32.PACK_AB R122, RZ, R122 ;  /* 0x0000007aff7a723e */ /* 0x000fe200000000ff */
[-C--:B------:R-:W-:Y:S01]  /*26910*/  FMUL R128, R128, R2.reuse ;  /* 0x0000000280807220 */ /* 0x080fe20000400000 */
[----:B------:R-:W-:Y:S01]  /*26920*/  F2FP.F16.F32.PACK_AB R123, RZ, R123 ;  /* 0x0000007bff7b723e */ /* 0x000fe200000000ff */
[----:B------:R-:W-:Y:S01]  /*26930*/  FMUL R129, R129, R2 ;  /* 0x0000000281817220 */ /* 0x000fe20000400000 */
[----:B------:R-:W-:Y:S01]  /*26940*/  F2FP.F16.F32.PACK_AB R12, RZ, R12 ;  /* 0x0000000cff0c723e */ /* 0x000fe200000000ff */
[----:B------:R-:W-:Y:S01]  /*26950*/  FMUL R130, R130, R2 ;  /* 0x0000000282827220 */ /* 0x000fe20000400000 */
[----:B------:R-:W-:Y:S01]  /*26960*/  F2FP.F16.F32.PACK_AB R124, RZ, R124 ;  /* 0x0000007cff7c723e */ /* 0x000fe200000000ff */
[-C--:B------:R-:W-:Y:S01]  /*26970*/  FMUL R131, R131, R2.reuse ;  /* 0x0000000283837220 */ /* 0x080fe20000400000 */
[----:B0-----:R-:W-:Y:S01]  /*26980*/  PRMT R14, R12, 0x7610, R14 ;  /* 0x000076100c0e7816 */ /* 0x001fe2000000000e */
[-C--:B----4-:R-:W-:Y:S01]  /*26990*/  FMUL R12, R234, R2.reuse ;  /* 0x00000002ea0c7220 */ /* 0x090fe20000400000 */
[----:B------:R-:W-:Y:S01]  /*269a0*/  F2FP.F16.F32.PACK_AB R125, RZ, R125 ;  /* 0x0000007dff7d723e */ /* 0x000fe200000000ff */
[----:B------:R-:W-:Y:S01]  /*269b0*/  FMUL R132, R132, R2 ;  /* 0x0000000284847220 */ /* 0x000fe20000400000 */
[----:B------:R-:W-:Y:S01]  /*269c0*/  F2FP.F16.F32.PACK_AB R126, RZ, R126 ;  /* 0x0000007eff7e723e */ /* 0x000fe200000000ff */
[----:B------:R-:W-:Y:S01]  /*269d0*/  FMUL R133, R133, R2 ;  /* 0x0000000285857220 */ /* 0x000fe20000400000 */
[----:B------:R-:W-:Y:S01]  /*269e0*/  F2FP.F16.F32.PACK_AB R12, RZ, R12 ;  /* 0x0000000cff0c723e */ /* 0x000fe200000000ff */
[-C--:B------:R-:W-:Y:S01]  /*269f0*/  FMUL R134, R134, R2.reuse ;  /* 0x0000000286867220 */ /* 0x080fe20000400000 */
        /* <DEDUP_REMOVED lines=265> */
[----:B--2---:R-:W-:Y:S01]  /*27a90*/  FMUL R13, R13, R2 ;  /* 0x000000020d0d7220 */ /* 0x004fe20000400000 */
[----:B------:R-:W-:Y:S01]  /*27aa0*/  F2FP.F16.F32.PACK_AB R68, RZ, R68 ;  /* 0x00000044ff44723e */ /* 0x000fe200000000ff */
[-C--:B------:R-:W-:Y:S01]  /*27ab0*/  FMUL R75, R75, R2.reuse ;  /* 0x000000024b4b7220 */ /* 0x080fe20000400000 */
[----:B------:R-:W-:Y:S01]  /*27ac0*/  F2FP.F16.F32.PACK_AB R69, RZ, R69 ;  /* 0x00000045ff45723e */ /* 0x000fe200000000ff */
[-C--:B------:R-:W-:Y:S01]  /*27ad0*/  FMUL R76, R76, R2.reuse ;  /* 0x000000024c4c7220 */ /* 0x080fe20000400000 */
[----:B------:R-:W-:Y:S01]  /*27ae0*/  F2FP.F16.F32.PACK_AB R13, RZ, R13 ;  /* 0x0000000dff0d723e */ /* 0x000fe200000000ff */
[----:B------:R-:W-:Y:S01]  /*27af0*/  FMUL R77, R77, R2 ;  /* 0x000000024d4d7220 */ /* 0x000fe20000400000 */
[----:B------:R-:W-:Y:S01]  /*27b00*/  F2FP.F16.F32.PACK_AB R70, RZ, R70 ;  /* 0x00000046ff46723e */ /* 0x000fe200000000ff */
[-C--:B------:R-:W-:Y:S01]  /*27b10*/  FMUL R78, R78, R2.reuse ;  /* 0x000000024e4e7220 */ /* 0x080fe20000400000 */
[----:B------:R-:W-:Y:S01]  /*27b20*/  F2FP.F16.F32.PACK_AB R71, RZ, R71 ;  /* 0x00000047ff47723e */ /* 0x000fe200000000ff */
[----:B------:R0:W-:Y:S01]  /*27b30*/  @P5 STG.E.U16 desc[UR36][R8.64+0x122], R13 ;  /* 0x0001220d08005986 */ /* 0x0001e2000c101524 */
[----:B------:R-:W-:Y:S01]  /*27b40*/  ISETP.GT.AND P5, PT, R3, 0x90, PT ;  /* 0x000000900300780c */ /* 0x000fe20003fa4270 */
[----:B------:R-:W-:Y:S01]  /*27b50*/  FMUL R79, R79, R2 ;  /* 0x000000024f4f7220 */ /* 0x000fe20000400000 */
[----:B------:R-:W-:Y:S01]  /*27b60*/  F2FP.F16.F32.PACK_AB R72, RZ, R72 ;  /* 0x00000048ff48723e */ /* 0x000fe200000000ff */
[-C--:B------:R-:W-:Y:S01]  /*27b70*/  FMUL R80, R80, R2.reuse ;  /* 0x0000000250507220 */ /* 0x080fe20000400000 */
[----:B------:R-:W-:Y:S01]  /*27b80*/  ISETP.GT.AND P5, PT, R0, 0x88, P5 ;  /* 0x000000880000780c */ /* 0x000fe20002fa4270 */
[-C--:B------:R-:W-:Y:S01]  /*27b90*/  FMUL R81, R81, R2.reuse ;  /* 0x0000000251517220 */ /* 0x080fe20000400000 */
[----:B------:R-:W-:Y:S01]  /*27ba0*/  F2FP.F16.F32.PACK_AB R73, RZ, R73 ;  /* 0x00000049ff49723e */ /* 0x000fe200000000ff */
[----:B------:R-:W-:Y:S01]  /*27bb0*/  FMUL R82, R82, R2 ;  /* 0x0000000252527220 */ /* 0x000fe20000400000 */
[----:B------:R-:W-:Y:S01]  /*27bc0*/  F2FP.F16.F32.PACK_AB R74, RZ, R74 ;  /* 0x0000004aff4a723e */ /* 0x000fe200000000ff */
[-C--:B------:R-:W-:Y:S01]  /*27bd0*/  FMUL R83, R83, R2.reuse ;  /* 0x0000000253537220 */ /* 0x080fe20000400000 */
[----:B------:R-:W-:Y:S01]  /*27be0*/  F2FP.F16.F32.PACK_AB R75, RZ, R75 ;  /* 0x0000004bff4b723e */ /* 0x000fe200000000ff */
[-C--:B------:R-:W-:Y:S01]  /*27bf0*/  FMUL R84, R84, R2.reuse ;  /* 0x0000000254547220 */ /* 0x080fe20000400000 */
[----:B0-----:R-:W-:Y:S01]  /*27c00*/  PRMT R13, R12, 0x7610, R13 ;  /* 0x000076100c0d7816 */ /* 0x001fe2000000000d */
[----:B-----5:R-:W-:Y:S01]  /*27c10*/  FMUL R12, R233, R2 ;  /* 0x00000002e90c7220 */ /* 0x020fe20000400000 */
[----:B------:R-:W-:Y:S01]  /*27c20*/  F2FP.F16.F32.PACK_AB R76, RZ, R76 ;  /* 0x0000004cff4c723e */ /* 0x000fe200000000ff */
[-C--:B------:R-:W-:Y:S01]  /*27c30*/  FMUL R85, R85, R2.reuse ;  /* 0x0000000255557220 */ /* 0x080fe20000400000 */
[----:B------:R-:W-:Y:S01]  /*27c40*/  F2FP.F16.F32.PACK_AB R77, RZ, R77 ;  /* 0x0000004dff4d723e */ /* 0x000fe200000000ff */
[----:B------:R0:W-:Y:S01]  /*27c50*/  @P5 STG.E.U16 desc[UR36][R10.64+0x120], R15 ;  /* 0x0001200f0a005986 */ /* 0x0001e2000c101524 */
[----:B------:R-:W-:Y:S01]  /*27c60*/  ISETP.GT.AND P5, PT, R0, 0x88, P6 ;  /* 0x000000880000780c */ /* 0x000fe200037a4270 */
[-C--:B------:R-:W-:Y:S01]  /*27c70*/  FMUL R86, R86, R2.reuse ;  /* 0x0000000256567220 */ /* 0x080fe20000400000 */
[----:B------:R-:W-:Y:S01]  /*27c80*/  ISETP.GT.AND P6, PT, R3, 0x98, PT ;  /* 0x000000980300780c */ /* 0x000fe20003fc4270 */
        /* <DEDUP_REMOVED lines=9> */
[----:B0-----:R-:W-:Y:S01]  /*27d20*/  PRMT R15, R12, 0x7610, R15 ;  /* 0x000076100c0f7816 */ /* 0x001fe2000000000f */
[----:B------:R0:W-:Y:S01]  /*27d30*/  @P5 STG.E.U16 desc[UR36][R10.64+0x122], R14 ;  /* 0x0001220e0a005986 */ /* 0x0001e2000c101524 */
[----:B------:R-:W-:Y:S01]  /*27d40*/  ISETP.GT.AND P5, PT, R0, 0x80, P6 ;  /* 0x000000800000780c */ /* 0x000fe200037a4270 */
[-C--:B------:R-:W-:Y:S01]  /*27d50*/  FMUL R12, R232, R2.reuse ;  /* 0x00000002e80c7220 */ /* 0x080fe20000400000 */
[----:B------:R-:W-:Y:S01]  /*27d60*/  ISETP.GT.AND P6, PT, R3, 0x99, PT ;  /* 0x000000990300780c */ /* 0x000fe20003fc4270 */
[-C--:B------:R-:W-:Y:S01]  /*27d70*/  FMUL R92, R92, R2.reuse ;  /* 0x000000025c5c7220 */ /* 0x080fe20000400000 */
[----:B------:R-:W-:Y:S01]  /*27d80*/  F2FP.F16.F32.PACK_AB R81, RZ, R81 ;  /* 0x00000051ff51723e */ /* 0x000fe200000000ff */
[----:B------:R-:W-:Y:S01]  /*27d90*/  FMUL R93, R93, R2 ;  /* 0x000000025d5d7220 */ /* 0x000fe20000400000 */
[----:B------:R-:W-:Y:S01]  /*27da0*/  F2FP.F16.F32.PACK_AB R12, RZ, R12 ;  /* 0x0000000cff0c723e */ /* 0x000fe200000000ff */
[----:B------:R-:W-:Y:S01]  /*27db0*/  FMUL R94, R94, R2 ;  /* 0x000000025e5e7220 */ /* 0x000fe20000400000 */
[----:B------:R-:W-:Y:S01]  /*27dc0*/  F2FP.F16.F32.PACK_AB R82, RZ, R82 ;  /* 0x00000052ff52723e */ /* 0x000fe200000000ff */
[-C--:B------:R-:W-:Y:S01]  /*27dd0*/  FMUL R95, R95, R2.reuse ;  /* 0x000000025f5f7220 */ /* 0x080fe20000400000 */
[----:B------:R-:W-:Y:S01]  /*27de0*/  F2FP.F16.F32.PACK_AB R83, RZ, R83 ;  /* 0x00000053ff53723e */ /* 0x000fe200000000ff */
[-C--:B------:R-:W-:Y:S01]  /*27df0*/  FMUL R96, R96, R2.reuse ;  /* 0x0000000260607220 */ /* 0x080fe20000400000 */
[----:B0-----:R-:W-:Y:S01]  /*27e00*/  PRMT R14, R12, 0x7610, R14 ;  /* 0x000076100c0e7816 */ /* 0x001fe2000000000e */
[----:B------:R0:W-:Y:S01]  /*27e10*/  @P5 STG.E.U16 desc[UR36][R8.64+0x130], R13 ;  /* 0x0001300d08005986 */ /* 0x0001e2000c101524 */
[----:B------:R-:W-:Y:S01]  /*27e20*/  ISETP.GT.AND P5, PT, R0, 0x80, P6 ;  /* 0x000000800000780c */ /* 0x000fe200037a4270 */
        /* <DEDUP_REMOVED lines=13> */
[----:B------:R-:W-:Y:S01]  /*27f00*/  ISETP.GT.AND P5, PT, R3, 0x98, PT ;  /* 0x000000980300780c */ /* 0x000fe20003fa4270 */
[----:B------:R-:W-:Y:S01]  /*27f10*/  FMUL R12, R230, R2 ;  /* 0x00000002e60c7220 */ /* 0x000fe20000400000 */
[----:B------:R-:W-:Y:S01]  /*27f20*/  F2FP.F16.F32.PACK_AB R88, RZ, R88 ;  /* 0x00000058ff58723e */ /* 0x000fe200000000ff */
[-C--:B------:R-:W-:Y:S01]  /*27f30*/  FMUL R102, R102, R2.reuse ;  /* 0x0000000266667220 */ /* 0x080fe20000400000 */
[----:B------:R-:W-:Y:S01]  /*27f40*/  ISETP.GT.AND P5, PT, R0, 0x88, P5 ;  /* 0x000000880000780c */ /* 0x000fe20002fa4270 */
        /* <DEDUP_REMOVED lines=8> */
[-C--:B------:R-:W-:Y:S01]  /*27fd0*/  FMUL R12, R229, R2.reuse ;  /* 0x00000002e50c7220 */ /* 0x080fe20000400000 */
[----:B------:R-:W-:Y:S01]  /*27fe0*/  F2FP.F16.F32.PACK_AB R91, RZ, R91 ;  /* 0x0000005bff5b723e */ /* 0x000fe200000000ff */
[----:B------:R-:W-:Y:S01]  /*27ff0*/  FMUL R107, R107, R2 ;  /* 0x000000026b6b7220 */ /* 0x000fe20000400000 */
[----:B------:R-:W-:Y:S01]  /*28000*/  F2FP.F16.F32.PACK_AB R92, RZ, R92 ;  /* 0x0000005cff5c723e */ /* 0x000fe200000000ff */
[----:B------:R0:W-:Y:S01]  /*28010*/  @P5 STG.E.U16 desc[UR36][R10.64+0x130], R14 ;  /* 0x0001300e0a005986 */ /* 0x0001e2000c101524 */
[----:B------:R-:W-:Y:S01]  /*28020*/  ISETP.GT.AND P5, PT, R0, 0x88, P6 ;  /* 0x000000880000780c */ /* 0x000fe200037a4270 */
[-C--:B------:R-:W-:Y:S01]  /*28030*/  FMUL R108, R108, R2.reuse ;  /* 0x000000026c6c7220 */ /* 0x080fe20000400000 */
[----:B------:R-:W-:Y:S01]  /*28040*/  ISETP.GT.AND P6, PT, R3, 0xa0, PT ;  /* 0x000000a00300780c */ /* 0x000fe20003fc4270 */
        /* <DEDUP_REMOVED lines=27> */
[----:B------:R-:W-:Y:S01]  /*28200*/  F2FP.F16.F32.PACK_AB R99, RZ, R99 ;  /* 0x00000063ff63723e */ /* 0x000fe200000000ff */
[----:B------:R-:W-:Y:S01]  /*28210*/  FMUL R119, R119, R2 ;  /* 0x0000000277777220 */ /* 0x000fe20000400000 */
[----:B------:R-:W-:-:S02]  /*28220*/  F2FP.F16.F32.PACK_AB R100, RZ, R100 ;  /* 0x00000064ff64723e */ /* 0x000fc400000000ff */
[----:B------:R-:W-:Y:S02]  /*28230*/  F2FP.F16.F32.PACK_AB R12, RZ, R12 ;  /* 0x0000000cff0c723e */ /* 0x000fe400000000ff */
[----:B------:R-:W-:Y:S02]  /*28240*/  F2FP.F16.F32.PACK_AB R101, RZ, R101 ;  /* 0x00000065ff65723e */ /* 0x000fe400000000ff */
[----:B------:R-:W-:Y:S02]  /*28250*/  F2FP.F16.F32.PACK_AB R102, RZ, R102 ;  /* 0x00000066ff66723e */ /* 0x000fe400000000ff */
[----:B0-----:R-:W-:Y:S01]  /*28260*/  PRMT R15, R12, 0x7610, R15 ;  /* 0x000076100c0f7816 */ /* 0x001fe2000000000f */
[----:B------:R0:W-:Y:S01]  /*28270*/  @P5 STG.E.U16 desc[UR36][R8.64+0x142], R14 ;  /* 0x0001420e08005986 */ /* 0x0001e2000c101524 */
[----:B------:R-:W-:Y:S01]  /*28280*/  ISETP.GT.AND P5, PT, R3, 0xa0, PT ;  /* 0x000000a00300780c */ /* 0x000fe20003fa4270 */
[----:B------:R-:W-:Y:S01]  /*28290*/  FMUL R12, R226, R2 ;  /* 0x00000002e20c7220 */ /* 0x000fe20000400000 */
[----:B------:R-:W-:-:S02]  /*282a0*/  F2FP.F16.F32.PACK_AB R103, RZ, R103 ;  /* 0x00000067ff67723e */ /* 0x000fc400000000ff */
[----:B------:R-:W-:Y:S02]  /*282b0*/  ISETP.GT.AND P5, PT, R0, 0x88, P5 ;  /* 0x000000880000780c */ /* 0x000fe40002fa4270 */
[----:B------:R-:W-:Y:S02]  /*282c0*/  F2FP.F16.F32.PACK_AB R12, RZ, R12 ;  /* 0x0000000cff0c723e */ /* 0x000fe400000000ff */
[----:B------:R-:W-:Y:S02]  /*282d0*/  F2FP.F16.F32.PACK_AB R104, RZ, R104 ;  /* 0x00000068ff68723e */ /* 0x000fe400000000ff */
[----:B------:R-:W-:Y:S02]  /*282e0*/  F2FP.F16.F32.PACK_AB R105, RZ, R105 ;  /* 0x00000069ff69723e */ /* 0x000fe400000000ff */
[----:B0-----:R-:W-:Y:S01]  /*282f0*/  PRMT R14, R12, 0x7610, R14 ;  /* 0x000076100c0e7816 */ /* 0x001fe2000000000e */
[----:B------:R-:W-:Y:S01]  /*28300*/  FMUL R12, R225, R2 ;  /* 0x00000002e10c7220 */ /* 0x000fe20000400000 */
[----:B------:R-:W-:-:S02]  /*28310*/  F2FP.F16.F32.PACK_AB R106, RZ, R106 ;  /* 0x0000006aff6a723e */ /* 0x000fc400000000ff */
[----:B------:R-:W-:Y:S01]  /*28320*/  F2FP.F16.F32.PACK_AB R107, RZ, R107 ;  /* 0x0000006bff6b723e */ /* 0x000fe200000000ff */
[----:B------:R0:W-:Y:S01]  /*28330*/  @P5 STG.E.U16 desc[UR36][R10.64+0x140], R13 ;  /* 0x0001400d0a005986 */ /* 0x0001e2000c101524 */
[----:B------:R-:W-:Y:S02]  /*28340*/  ISETP.GT.AND P5, PT, R0, 0x88, P6 ;  /* 0x000000880000780c */ /* 0x000fe400037a4270 */
[----:B------:R-:W-:Y:S02]  /*28350*/  ISETP.GT.AND P6, PT, R3, 0xa8, PT ;  /* 0x000000a80300780c */ /* 0x000fe40003fc4270 */
[----:B------:R-:W-:Y:S02]  /*28360*/  F2FP.F16.F32.PACK_AB R12, RZ, R12 ;  /* 0x0000000cff0c723e */ /* 0x000fe400000000ff */
[----:B------:R-:W-:Y:S02]  /*28370*/  F2FP.F16.F32.PACK_AB R108, RZ, R108 ;  /* 0x0000006cff6c723e */ /* 0x000fe400000000ff */
[----:B------:R-:W-:Y:S01]  /*28380*/  PRMT R18, R12, 0x7610, R18 ;  /* 0x000076100c127816 */ /* 0x000fe20000000012 */
[-C--:B------:R-:W-:Y:S01]  /*28390*/  FMUL R12, R224, R2.reuse ;  /* 0x00000002e00c7220 */ /* 0x080fe20000400000 */
[----:B------:R-:W-:Y:S01]  /*283a0*/  F2FP.F16.F32.PACK_AB R109, RZ, R109 ;  /* 0x0000006dff6d723e */ /* 0x000fe200000000ff */
[----:B0-----:R-:W-:Y:S01]  /*283b0*/  FMUL R13, R223, R2 ;  /* 0x00000002df0d7220 */ /* 0x001fe20000400000 */
[----:B------:R-:W-:Y:S01]  /*283c0*/  F2FP.F16.F32.PACK_AB R110, RZ, R110 ;  /* 0x0000006eff6e723e */ /* 0x000fe200000000ff */
[----:B------:R0:W-:Y:S01]  /*283d0*/  @P5 STG.E.U16 desc[UR36][R10.64+0x142], R15 ;  /* 0x0001420f0a005986 */ /* 0x0001e2000c101524 */
[----:B------:R-:W-:-:S02]  /*283e0*/  ISETP.GT.AND P5, PT, R0, 0x80, P6 ;  /* 0x000000800000780c */ /* 0x000fc400037a4270 */
[----:B------:R-:W-:Y:S02]  /*283f0*/  F2FP.F16.F32.PACK_AB R12, RZ, R12 ;  /* 0x0000000cff0c723e */ /* 0x000fe400000000ff */
[----:B------:R-:W-:Y:S02]  /*28400*/  F2FP.F16.F32.PACK_AB R13, RZ, R13 ;  /* 0x0000000dff0d723e */ /* 0x000fe400000000ff */
[----:B------:R-:W-:Y:S01]  /*28410*/  PRMT R20, R12, 0x7610, R20 ;  /* 0x000076100c147816 */ /* 0x000fe20000000014 */
[-C--:B------:R-:W-:Y:S01]  /*28420*/  FMUL R12, R222, R2.reuse ;  /* 0x00000002de0c7220 */ /* 0x080fe20000400000 */
[----:B------:R-:W-:Y:S01]  /*28430*/  PRMT R21, R13, 0x7610, R21 ;  /* 0x000076100d157816 */ /* 0x000fe20000000015 */
[----:B------:R-:W-:Y:S01]  /*28440*/  FMUL R13, R221, R2 ;  /* 0x00000002dd0d7220 */ /* 0x000fe20000400000 */
[----:B------:R-:W-:Y:S02]  /*28450*/  F2FP.F16.F32.PACK_AB R111, RZ, R111 ;  /* 0x0000006fff6f723e */ /* 0x000fe400000000ff */
[----:B0-----:R-:W-:Y:S01]  /*28460*/  F2FP.F16.F32.PACK_AB R15, RZ, R12 ;  /* 0x0000000cff0f723e */ /* 0x001fe200000000ff */
[----:B------:R0:W-:Y:S01]  /*28470*/  @P5 STG.E.U16 desc[UR36][R8.64+0x150], R14 ;  /* 0x0001500e08005986 */ /* 0x0001e2000c101524 */
[C---:B------:R-:W-:Y:S01]  /*28480*/  ISETP.GT.AND P5, PT, R0.reuse, 0x80, P4 ;  /* 0x000000800000780c */ /* 0x040fe200027a4270 */
[----:B------:R-:W-:Y:S01]  /*28490*/  FMUL R12, R219, R2 ;  /* 0x00000002db0c7220 */ /* 0x000fe20000400000 */
[----:B------:R-:W-:-:S02]  /*284a0*/  ISETP.GT.AND P4, PT, R0, 0x88, P4 ;  /* 0x000000880000780c */ /* 0x000fc40002784270 */
[----:B------:R-:W-:Y:S02]  /*284b0*/  F2FP.F16.F32.PACK_AB R112, RZ, R112 ;  /* 0x00000070ff70723e */ /* 0x000fe400000000ff */
[----:B------:R-:W-:Y:S02]  /*284c0*/  F2FP.F16.F32.PACK_AB R12, RZ, R12 ;  /* 0x0000000cff0c723e */ /* 0x000fe400000000ff */
[----:B------:R-:W-:Y:S02]  /*284d0*/  F2FP.F16.F32.PACK_AB R113, RZ, R113 ;  /* 0x00000071ff71723e */ /* 0x000fe400000000ff */
[----:B------:R-:W-:Y:S01]  /*284e0*/  F2FP.F16.F32.PACK_AB R114, RZ, R114 ;  /* 0x00000072ff72723e */ /* 0x000fe200000000ff */
[----:B0-----:R-:W-:Y:S01]  /*284f0*/  FMUL R14, R220, R2 ;  /* 0x00000002dc0e7220 */ /* 0x001fe20000400000 */
[----:B------:R-:W-:Y:S01]  /*28500*/  F2FP.F16.F32.PACK_AB R115, RZ, R115 ;  /* 0x00000073ff73723e */ /* 0x000fe200000000ff */
[----:B------:R0:W-:Y:S01]  /*28510*/  @P5 STG.E.U16 desc[UR36][R8.64+0x152], R18 ;  /* 0x0001521208005986 */ /* 0x0001e2000c101524 */
[----:B------:R-:W-:-:S02]  /*28520*/  ISETP.GT.AND P5, PT, R0, 0x88, P6 ;  /* 0x000000880000780c */ /* 0x000fc400037a4270 */
[----:B------:R-:W-:Y:S01]  /*28530*/  F2FP.F16.F32.PACK_AB R19, RZ, R14 ;  /* 0x0000000eff13723e */ /* 0x000fe200000000ff */
[----:B------:R-:W-:Y:S01]  /*28540*/  FMUL R14, R217, R2 ;  /* 0x00000002d90e7220 */ /* 0x000fe20000400000 */
[----:B------:R-:W-:Y:S02]  /*28550*/  ISETP.GT.AND P6, PT, R3, 0xc1, PT ;  /* 0x000000c10300780c */ /* 0x000fe40003fc4270 */
[----:B------:R-:W-:Y:S02]  /*28560*/  F2FP.F16.F32.PACK_AB R116, RZ, R116 ;  /* 0x00000074ff74723e */ /* 0x000fe400000000ff */
[----:B------:R-:W-:Y:S02]  /*28570*/  F2FP.F16.F32.PACK_AB R14, RZ, R14 ;  /* 0x0000000eff0e723e */ /* 0x000fe400000000ff */
[----:B------:R-:W-:Y:S02]  /*28580*/  F2FP.F16.F32.PACK_AB R117, RZ, R117 ;  /* 0x00000075ff75723e */ /* 0x000fe400000000ff */
[----:B0-----:R-:W-:Y:S01]  /*28590*/  F2FP.F16.F32.PACK_AB R18, RZ, R13 ;  /* 0x0000000dff12723e */ /* 0x001fe200000000ff */
[----:B------:R0:W-:Y:S01]  /*285a0*/  @P5 STG.E.U16 desc[UR36][R10.64+0x150], R20 ;  /* 0x000150140a005986 */ /* 0x0001e2000c101524 */
[----:B------:R-:W-:Y:S01]  /*285b0*/  ISETP.GT.AND P5, PT, R0, 0x80, P1 ;  /* 0x000000800000780c */ /* 0x000fe20000fa4270 */
[----:B------:R-:W-:Y:S01]  /*285c0*/  FMUL R13, R218, R2 ;  /* 0x00000002da0d7220 */ /* 0x000fe20000400000 */
[C---:B------:R-:W-:Y:S01]  /*285d0*/  ISETP.GT.AND P1, PT, R0.reuse, 0x88, P1 ;  /* 0x000000880000780c */ /* 0x040fe20000f24270 */
[----:B------:R1:W-:Y:S01]  /*285e0*/  @P4 STG.E.U16 desc[UR36][R10.64+0x152], R21 ;  /* 0x000152150a004986 */ /* 0x0003e2000c101524 */
[----:B------:R-:W-:-:S02]  /*285f0*/  ISETP.GT.AND P4, PT, R0, 0x80, P3 ;  /* 0x000000800000780c */ /* 0x000fc40001f84270 */
[----:B------:R-:W-:Y:S02]  /*28600*/  ISETP.GT.AND P3, PT, R0, 0x88, P3 ;  /* 0x000000880000780c */ /* 0x000fe40001f64270 */
[----:B------:R-:W-:Y:S02]  /*28610*/  F2FP.F16.F32.PACK_AB R13, RZ, R13 ;  /* 0x0000000dff0d723e */ /* 0x000fe400000000ff */
[----:B------:R-:W-:Y:S02]  /*28620*/  F2FP.F16.F32.PACK_AB R118, RZ, R118 ;  /* 0x00000076ff76723e */ /* 0x000fe400000000ff */
[----:B0-----:R-:W-:Y:S01]  /*28630*/  PRMT R20, R15, 0x7610, R20 ;  /* 0x000076100f147816 */ /* 0x001fe20000000014 */
[-C--:B------:R-:W-:Y:S01]  /*28640*/  FMUL R15, R216, R2.reuse ;  /* 0x00000002d80f7220 */ /* 0x080fe20000400000 */
[----:B------:R-:W-:Y:S02]  /*28650*/  F2FP.F16.F32.PACK_AB R119, RZ, R119 ;  /* 0x00000077ff77723e */ /* 0x000fe400000000ff */
[----:B-1----:R-:W-:Y:S01]  /*28660*/  PRMT R21, R18, 0x7610, R21 ;  /* 0x0000761012157816 */ /* 0x002fe20000000015 */
[----:B------:R-:W-:Y:S01]  /*28670*/  @P5 STG.E.U16 desc[UR36][R8.64+0x160], R20 ;  /* 0x0001601408005986 */ /* 0x000fe2000c101524 */
[----:B------:R-:W-:Y:S01]  /*28680*/  FMUL R18, R23, R2 ;  /* 0x0000000217127220 */ /* 0x000fe20000400000 */
[----:B------:R-:W-:-:S02]  /*28690*/  F2FP.F16.F32.PACK_AB R15, RZ, R15 ;  /* 0x0000000fff0f723e */ /* 0x000fc400000000ff */
[----:B------:R-:W-:Y:S01]  /*286a0*/  @P4 STG.E.U16 desc[UR36][R8.64+0x162], R21 ;  /* 0x0001621508004986 */ /* 0x000fe2000c101524 */
[C---:B------:R-:W-:Y:S02]  /*286b0*/  ISETP.GT.AND P4, PT, R0.reuse, 0x80, P0 ;  /* 0x000000800000780c */ /* 0x040fe40000784270 */
[C---:B------:R-:W-:Y:S01]  /*286c0*/  ISETP.GT.AND P0, PT, R0.reuse, 0x88, P0 ;  /* 0x000000880000780c */ /* 0x040fe20000704270 */
[----:B------:R-:W-:Y:S01]  /*286d0*/  @P1 STG.E.U16 desc[UR36][R10.64+0x160], R19 ;  /* 0x000160130a001986 */ /* 0x000fe2000c101524 */
[C---:B------:R-:W-:Y:S02]  /*286e0*/  ISETP.GT.AND P1, PT, R0.reuse, 0x80, P2 ;  /* 0x000000800000780c */ /* 0x040fe40001724270 */
[----:B------:R-:W-:Y:S01]  /*286f0*/  ISETP.GT.AND P2, PT, R0, 0x88, P2 ;  /* 0x000000880000780c */ /* 0x000fe20001744270 */
[----:B------:R-:W-:Y:S01]  /*28700*/  @P3 STG.E.U16 desc[UR36][R10.64+0x162], R12 ;  /* 0x0001620c0a003986 */ /* 0x000fe2000c101524 */
[----:B------:R-:W-:Y:S02]  /*28710*/  F2FP.F16.F32.PACK_AB R18, RZ, R18 ;  /* 0x00000012ff12723e */ /* 0x000fe400000000ff */
[----:B------:R-:W-:-:S02]  /*28720*/  ISETP.GT.AND P5, PT, R3, 0xc0, PT ;  /* 0x000000c00300780c */ /* 0x000fc40003fa4270 */
[----:B------:R-:W-:Y:S01]  /*28730*/  ISETP.GT.AND P3, PT, R0, RZ, P6 ;  /* 0x000000ff0000720c */ /* 0x000fe20003764270 */
[----:B------:R-:W-:Y:S01]  /*28740*/  @P4 STG.E.U16 desc[UR36][R8.64+0x170], R13 ;  /* 0x0001700d08004986 */ /* 0x000fe2000c101524 */
[----:B------:R-:W-:-:S03]  /*28750*/  ISETP.GT.AND P4, PT, R3, 0xc9, PT ;  /* 0x000000c90300780c */ /* 0x000fc60003f84270 */
[----:B------:R-:W-:Y:S01]  /*28760*/  @P1 STG.E.U16 desc[UR36][R8.64+0x172], R14 ;  /* 0x0001720e08001986 */ /* 0x000fe2000c101524 */
[----:B------:R-:W-:-:S03]  /*28770*/  ISETP.GT.AND P1, PT, R0, RZ, P5 ;  /* 0x000000ff0000720c */ /* 0x000fc60002f24270 */
[----:B------:R-:W-:Y:S01]  /*28780*/  @P0 STG.E.U16 desc[UR36][R10.64+0x170], R15 ;  /* 0x0001700f0a000986 */ /* 0x000fe2000c101524 */
[----:B------:R-:W-:-:S03]  /*28790*/  ISETP.GT.AND P0, PT, R0, 0x8, P6 ;  /* 0x000000080000780c */ /* 0x000fc60003704270 */
[----:B------:R0:W-:Y:S01]  /*287a0*/  @P2 STG.E.U16 desc[UR36][R10.64+0x172], R18 ;  /* 0x000172120a002986 */ /* 0x0001e2000c101524 */
[----:B------:R-:W-:Y:S02]  /*287b0*/  ISETP.GT.AND P2, PT, R0, 0x8, P5 ;  /* 0x000000080000780c */ /* 0x000fe40002f44270 */
[----:B------:R-:W-:-:S03]  /*287c0*/  ISETP.GT.AND P5, PT, R3, 0xc8, PT ;  /* 0x000000c80300780c */ /* 0x000fc60003fa4270 */
[----:B------:R-:W-:Y:S01]  /*287d0*/  @P1 STG.E.U16 desc[UR36][R4.64+0x180], R120 ;  /* 0x0001807804001986 */ /* 0x000fe2000c101524 */
[----:B------:R-:W-:-:S03]  /*287e0*/  ISETP.GT.AND P1, PT, R0, RZ, P5 ;  /* 0x000000ff0000720c */ /* 0x000fc60002f24270 */
[----:B------:R-:W-:Y:S01]  /*287f0*/  @P3 STG.E.U16 desc[UR36][R4.64+0x182], R121 ;  /* 0x0001827904003986 */ /* 0x000fe2000c101524 */
[----:B------:R-:W-:-:S03]  /*28800*/  ISETP.GT.AND P3, PT, R3, 0xd0, PT ;  /* 0x000000d00300780c */ /* 0x000fc60003f64270 */
[----:B------:R-:W-:Y:S01]  /*28810*/  @P2 STG.E.U16 desc[UR36][R6.64+0x180], R122 ;  /* 0x0001807a06002986 */ /* 0x000fe2000c101524 */
[----:B------:R-:W-:-:S03]  /*28820*/  ISETP.GT.AND P2, PT, R3, 0xd1, PT ;  /* 0x000000d10300780c */ /* 0x000fc60003f44270 */
[----:B------:R-:W-:Y:S01]  /*28830*/  @P0 STG.E.U16 desc[UR36][R6.64+0x182], R123 ;  /* 0x0001827b06000986 */ /* 0x000fe2000c101524 */
[----:B------:R-:W-:-:S03]  /*28840*/  ISETP.GT.AND P0, PT, R0, RZ, P4 ;  /* 0x000000ff0000720c */ /* 0x000fc60002704270 */
[----:B------:R-:W-:Y:S01]  /*28850*/  @P1 STG.E.U16 desc[UR36][R4.64+0x190], R124 ;  /* 0x0001907c04001986 */ /* 0x000fe2000c101524 */
[----:B------:R-:W-:Y:S02]  /*28860*/  ISETP.GT.AND P1, PT, R0, 0x8, P5 ;  /* 0x000000080000780c */ /* 0x000fe40002f24270 */
[----:B------:R-:W-:-:S07]  /*28870*/  ISETP.GT.AND P5, PT, R3, 0x168, PT ;  /* 0x000001680300780c */ /* 0x000fce0003fa4270 */
[----:B------:R-:W-:Y:S01]  /*28880*/  @P0 STG.E.U16 desc[UR36][R4.64+0x192], R125 ;  /* 0x0001927d04000986 */ /* 0x000fe2000c101524 */
[----:B------:R-:W-:Y:S02]  /*28890*/  ISETP.GT.AND P0, PT, R0, 0x8, P4 ;  /* 0x000000080000780c */ /* 0x000fe40002704270 */
[C---:B------:R-:W-:Y:S01]  /*288a0*/  ISETP.GT.AND P4, PT, R3.reuse, 0x169, PT ;  /* 0x000001690300780c */ /* 0x040fe20003f84270 */
[----:B------:R-:W-:Y:S01]  /*288b0*/  @P1 STG.E.U16 desc[UR36][R6.64+0x190], R126 ;  /* 0x0001907e06001986 */ /* 0x000fe2000c101524 */
[----:B------:R-:W-:-:S09]  /*288c0*/  ISETP.GT.AND P1, PT, R3, 0xd9, PT ;  /* 0x000000d90300780c */ /* 0x000fd20003f24270 */
[----:B------:R-:W-:Y:S01]  /*288d0*/  @P0 STG.E.U16 desc[UR36][R6.64+0x192], R127 ;  /* 0x0001927f06000986 */ /* 0x000fe2000c101524 */
[----:B------:R-:W-:-:S13]  /*288e0*/  ISETP.GT.AND P0, PT, R0, RZ, P3 ;  /* 0x000000ff0000720c */ /* 0x000fda0001f04270 */
[----:B------:R-:W-:Y:S01]  /*288f0*/  @P0 STG.E.U16 desc[UR36][R4.64+0x1a0], R128 ;  /* 0x0001a08004000986 */ /* 0x000fe2000c101524 */
[----:B0-----:R-:W-:-:S04]  /*28900*/  IADD3 R10, P0, R8, UR5, RZ ;  /* 0x00000005080a7c10 */ /* 0x001fc8000ff1e0ff */
[----:B------:R-:W-:Y:S02]  /*28910*/  IADD3.X R11, R9, UR4, RZ, P0, !PT ;  /* 0x00000004090b7c10 */ /* 0x000fe400087fe4ff */
[----:B------:R-:W-:-:S13]  /*28920*/  ISETP.GT.AND P0, PT, R0, RZ, P2 ;  /* 0x000000ff0000720c */ /* 0x000fda0001704270 */
[----:B------:R-:W-:Y:S01]  /*28930*/  @P0 STG.E.U16 desc[UR36][R4.64+0x1a2], R129 ;  /* 0x0001a28104000986 */ /* 0x000fe2000c101524 */
[----:B------:R-:W-:Y:S02]  /*28940*/  ISETP.GT.AND P0, PT, R0, 0x8, P3 ;  /* 0x000000080000780c */ /* 0x000fe40001f04270 */
[----:B------:R-:W-:-:S11]  /*28950*/  ISETP.GT.AND P3, PT, R3, 0x171, PT ;  /* 0x000001710300780c */ /* 0x000fd60003f64270 */
[----:B------:R-:W-:Y:S01]  /*28960*/  @P0 STG.E.U16 desc[UR36][R6.64+0x1a0], R130 ;  /* 0x0001a08206000986 */ /* 0x000fe2000c101524 */
[----:B------:R-:W-:Y:S02]  /*28970*/  ISETP.GT.AND P0, PT, R0, 0x8, P2 ;  /* 0x000000080000780c */ /* 0x000fe40001704270 */
[----:B------:R-:W-:-:S11]  /*28980*/  ISETP.GT.AND P2, PT, R3, 0xd8, PT ;  /* 0x000000d80300780c */ /* 0x000fd60003f44270 */
[----:B------:R-:W-:Y:S01]  /*28990*/  @P0 STG.E.U16 desc[UR36][R6.64+0x1a2], R131 ;  /* 0x0001a28306000986 */ /* 0x000fe2000c101524 */
[----:B------:R-:W-:-:S13]  /*289a0*/  ISETP.GT.AND P0, PT, R0, RZ, P2 ;  /* 0x000000ff0000720c */ /* 0x000fda0001704270 */
[----:B------:R-:W-:Y:S01]  /*289b0*/  @P0 STG.E.U16 desc[UR36][R4.64+0x1b0], R132 ;  /* 0x0001b08404000986 */ /* 0x000fe2000c101524 */
        /* <DEDUP_REMOVED lines=175> */
[----:B------:R-:W-:-:S13]  /*294b0*/  ISETP.GT.AND P0, PT, R0, 0x8, P1 ;  /* 0x000000080000780c */ /* 0x000fda0000f04270 */
[----:B------:R-:W-:Y:S01]  /*294c0*/  @P0 STG.E.U16 desc[UR36][R6.64+0x2c2], R203 ;  /* 0x0002c2cb06000986 */ /* 0x000fe2000c101524 */
[----:B------:R-:W-:-:S13]  /*294d0*/  ISETP.GT.AND P0, PT, R0, RZ, P5 ;  /* 0x000000ff0000720c */ /* 0x000fda0002f04270 */
[----:B------:R-:W-:Y:S01]  /*294e0*/  @P0 STG.E.U16 desc[UR36][R4.64+0x2d0], R204 ;  /* 0x0002d0cc04000986 */ /* 0x000fe2000c101524 */
[----:B------:R-:W-:-:S13]  /*294f0*/  ISETP.GT.AND P0, PT, R0, RZ, P4 ;  /* 0x000000ff0000720c */ /* 0x000fda0002704270 */
[----:B------:R-:W-:Y:S01]  /*29500*/  @P0 STG.E.U16 desc[UR36][R4.64+0x2d2], R205 ;  /* 0x0002d2cd04000986 */ /* 0x000fe2000c101524 */
[----:B------:R-:W-:-:S13]  /*29510*/  ISETP.GT.AND P0, PT, R0, 0x8, P5 ;  /* 0x000000080000780c */ /* 0x000fda0002f04270 */
[----:B------:R-:W-:Y:S01]  /*29520*/  @P0 STG.E.U16 desc[UR36][R6.64+0x2d0], R206 ;  /* 0x0002d0ce06000986 */ /* 0x000fe2000c101524 */
[----:B------:R-:W-:-:S13]  /*29530*/  ISETP.GT.AND P0, PT, R0, 0x8, P4 ;  /* 0x000000080000780c */ /* 0x000fda0002704270 */
[----:B------:R-:W-:Y:S01]  /*29540*/  @P0 STG.E.U16 desc[UR36][R6.64+0x2d2], R207 ;  /* 0x0002d2cf06000986 */ /* 0x000fe2000c101524 */
[----:B------:R-:W-:-:S04]  /*29550*/  ISETP.GT.AND P0, PT, R3, 0x170, PT ;  /* 0x000001700300780c */ /* 0x000fc80003f04270 */
        /* <DEDUP_REMOVED lines=8> */
[----:B------:R-:W-:-:S13]  /*295e0*/  ISETP.GT.AND P1, PT, R0, RZ, P2 ;  /* 0x000000ff0000720c */ /* 0x000fda0001724270 */
[----:B------:R-:W-:Y:S01]  /*295f0*/  @P1 STG.E.U16 desc[UR36][R4.64+0x2f0], R212 ;  /* 0x0002f0d404001986 */ /* 0x000fe2000c101524 */
[----:B------:R-:W-:-:S04]  /*29600*/  ISETP.GT.AND P1, PT, R3, 0x179, PT ;  /* 0x000001790300780c */ /* 0x000fc80003f24270 */
[----:B------:R-:W-:-:S13]  /*29610*/  ISETP.GT.AND P6, PT, R0, RZ, P1 ;  /* 0x000000ff0000720c */ /* 0x000fda0000fc4270 */
[----:B------:R0:W-:Y:S01]  /*29620*/  @P6 STG.E.U16 desc[UR36][R4.64+0x2f2], R213 ;  /* 0x0002f2d504006986 */ /* 0x0001e2000c101524 */
[----:B------:R-:W-:-:S13]  /*29630*/  ISETP.GT.AND P6, PT, R0, 0x8, P2 ;  /* 0x000000080000780c */ /* 0x000fda00017c4270 */
[----:B0-----:R-:W-:Y:S02]  /*29640*/  @P6 IMAD.MOV.U32 R4, RZ, RZ, R6 ;  /* 0x000000ffff046224 */ /* 0x001fe400078e0006 */
[----:B------:R-:W-:-:S05]  /*29650*/  @P6 IMAD.MOV.U32 R5, RZ, RZ, R7 ;  /* 0x000000ffff056224 */ /* 0x000fca00078e0007 */
[----:B------:R0:W-:Y:S01]  /*29660*/  @P6 STG.E.U16 desc[UR36][R4.64+0x2f0], R214 ;  /* 0x0002f0d604006986 */ /* 0x0001e2000c101524 */
[----:B------:R-:W-:-:S13]  /*29670*/  ISETP.GT.AND P6, PT, R0, 0x8, P1 ;  /* 0x000000080000780c */ /* 0x000fda0000fc4270 */
[----:B------:R0:W-:Y:S01]  /*29680*/  @P6 STG.E.U16 desc[UR36][R6.64+0x2f2], R215 ;  /* 0x0002f2d706006986 */ /* 0x0001e2000c101524 */
[----:B------:R-:W-:-:S04]  /*29690*/  ISETP.GT.AND P6, PT, R3, 0xc0, PT ;  /* 0x000000c00300780c */ /* 0x000fc80003fc4270 */
        /* <DEDUP_REMOVED lines=251> */
[C---:B------:R-:W-:Y:S02]  /*2a650*/  ISETP.GT.AND P6, PT, R0.reuse, 0x80, P5 ;  /* 0x000000800000780c */ /* 0x040fe40002fc4270 */
[----:B------:R-:W-:-:S11]  /*2a660*/  ISETP.GT.AND P5, PT, R0, 0x88, P5 ;  /* 0x000000880000780c */ /* 0x000fd60002fa4270 */
[----:B------:R0:W-:Y:S01]  /*2a670*/  @P6 STG.E.U16 desc[UR36][R8.64+0x2d0], R108 ;  /* 0x0002d06c08006986 */ /* 0x0001e2000c101524 */
[C---:B------:R-:W-:Y:S02]  /*2a680*/  ISETP.GT.AND P6, PT, R0.reuse, 0x80, P4 ;  /* 0x000000800000780c */ /* 0x040fe400027c4270 */
[----:B------:R-:W-:-:S11]  /*2a690*/  ISETP.GT.AND P4, PT, R0, 0x88, P4 ;  /* 0x000000880000780c */ /* 0x000fd60002784270 */
[----:B------:R0:W-:Y:S04]  /*2a6a0*/  @P6 STG.E.U16 desc[UR36][R8.64+0x2d2], R109 ;  /* 0x0002d26d08006986 */ /* 0x0001e8000c101524 */
[----:B------:R0:W-:Y:S01]  /*2a6b0*/  @P5 STG.E.U16 desc[UR36][R10.64+0x2d0], R110 ;  /* 0x0002d06e0a005986 */ /* 0x0001e2000c101524 */
[C---:B------:R-:W-:Y:S02]  /*2a6c0*/  ISETP.GT.AND P5, PT, R0.reuse, 0x80, P0 ;  /* 0x000000800000780c */ /* 0x040fe400007a4270 */
[C---:B------:R-:W-:Y:S01]  /*2a6d0*/  ISETP.GT.AND P0, PT, R0.reuse, 0x88, P0 ;  /* 0x000000880000780c */ /* 0x040fe20000704270 */
[----:B------:R0:W-:Y:S01]  /*2a6e0*/  @P4 STG.E.U16 desc[UR36][R10.64+0x2d2], R111 ;  /* 0x0002d26f0a004986 */ /* 0x0001e2000c101524 */
[C---:B------:R-:W-:Y:S02]  /*2a6f0*/  ISETP.GT.AND P4, PT, R0.reuse, 0x80, P3 ;  /* 0x000000800000780c */ /* 0x040fe40001f84270 */
[----:B------:R-:W-:-:S07]  /*2a700*/  ISETP.GT.AND P3, PT, R0, 0x88, P3 ;  /* 0x000000880000780c */ /* 0x000fce0001f64270 */
[----:B------:R0:W-:Y:S01]  /*2a710*/  @P5 STG.E.U16 desc[UR36][R8.64+0x2e0], R112 ;  /* 0x0002e07008005986 */ /* 0x0001e2000c101524 */
[C---:B------:R-:W-:Y:S02]  /*2a720*/  ISETP.GT.AND P5, PT, R0.reuse, 0x80, P2 ;  /* 0x000000800000780c */ /* 0x040fe400017a4270 */
[C---:B------:R-:W-:Y:S01]  /*2a730*/  ISETP.GT.AND P2, PT, R0.reuse, 0x88, P2 ;  /* 0x000000880000780c */ /* 0x040fe20001744270 */
[----:B------:R0:W-:Y:S01]  /*2a740*/  @P4 STG.E.U16 desc[UR36][R8.64+0x2e2], R113 ;  /* 0x0002e27108004986 */ /* 0x0001e2000c101524 */
[C---:B------:R-:W-:Y:S02]  /*2a750*/  ISETP.GT.AND P4, PT, R0.reuse, 0x80, P1 ;  /* 0x000000800000780c */ /* 0x040fe40000f84270 */
[----:B------:R-:W-:Y:S01]  /*2a760*/  ISETP.GT.AND P1, PT, R0, 0x88, P1 ;  /* 0x000000880000780c */ /* 0x000fe20000f24270 */
[----:B------:R0:W-:Y:S04]  /*2a770*/  @P0 STG.E.U16 desc[UR36][R10.64+0x2e0], R114 ;  /* 0x0002e0720a000986 */ /* 0x0001e8000c101524 */
[----:B------:R0:W-:Y:S04]  /*2a780*/  @P3 STG.E.U16 desc[UR36][R10.64+0x2e2], R115 ;  /* 0x0002e2730a003986 */ /* 0x0001e8000c101524 */
[----:B------:R0:W-:Y:S04]  /*2a790*/  @P5 STG.E.U16 desc[UR36][R8.64+0x2f0], R116 ;  /* 0x0002f07408005986 */ /* 0x0001e8000c101524 */
[----:B------:R0:W-:Y:S04]  /*2a7a0*/  @P4 STG.E.U16 desc[UR36][R8.64+0x2f2], R117 ;  /* 0x0002f27508004986 */ /* 0x0001e8000c101524 */
[----:B------:R0:W-:Y:S04]  /*2a7b0*/  @P2 STG.E.U16 desc[UR36][R10.64+0x2f0], R118 ;  /* 0x0002f0760a002986 */ /* 0x0001e8000c101524 */
[----:B------:R0:W-:Y:S02]  /*2a7c0*/  @P1 STG.E.U16 desc[UR36][R10.64+0x2f2], R119 ;  /* 0x0002f2770a001986 */ /* 0x0001e4000c101524 */
.L_x_792:
[----:B------:R-:W-:Y:S05]  /*2a7d0*/  BSYNC B0 ;  /* 0x0000000000007941 */ /* 0x000fea0003800000 */
.L_x_28:
[----:B0-----:R-:W2:Y:S04]  /*2a7e0*/  LDL.LU R5, [R1+0x300] ;  /* 0x0003000001057983 */ /* 0x001ea80000300800 */
[----:B------:R-:W2:Y:S01]  /*2a7f0*/  LDL.LU R4, [R1+0x304] ;  /* 0x0003040001047983 */ /* 0x000ea20000300800 */
[----:B------:R-:W-:Y:S01]  /*2a800*/  ULDC UR4, c[0x0][0xc] ;  /* 0x0000030000047ab9 */ /* 0x000fe20000000800 */
[----:B------:R-:W-:Y:S01]  /*2a810*/  ULDC UR5, c[0x0][0x10] ;  /* 0x0000040000057ab9 */ /* 0x000fe20000000800 */
[----:B------:R-:W2:Y:S01]  /*2a820*/  LDC R3, c[0x0][0x14] ;  /* 0x00000500ff037b82 */ /* 0x000ea20000000800 */
[----:B------:R-:W-:Y:S01]  /*2a830*/  UIMAD.WIDE.U32 UR4, UR4, UR5, URZ ;  /* 0x00000005040472a5 */ /* 0x000fe2000f8e003f */
[----:B------:R-:W-:Y:S01]  /*2a840*/  PRMT R0, RZ, 0x7610, R0 ;  /* 0x00007610ff007816 */ /* 0x000fe20000000000 */
[----:B------:R-:W-:Y:S01]  /*2a850*/  UMOV UR42, 0xffffffff ;  /* 0xffffffff002a7882 */ /* 0x000fe20000000000 */
[----:B------:R-:W-:-:S03]  /*2a860*/  UMOV UR43, 0xffffffff ;  /* 0xffffffff002b7882 */ /* 0x000fc60000000000 */
[----:B--2---:R-:W-:-:S04]  /*2a870*/  IMAD.WIDE.U32 R4, R3, UR4, R4 ;  /* 0x0000000403047c25 */ /* 0x004fc8000f8e0004 */
[----:B------:R-:W-:Y:S01]  /*2a880*/  IMAD R3, R3, UR5, RZ ;  /* 0x0000000503037c24 */ /* 0x000fe2000f8e02ff */
[----:B------:R-:W-:Y:S01]  /*2a890*/  MOV R23, R4 ;  /* 0x0000000400177202 */ /* 0x000fe20000000f00 */
[----:B------:R-:W-:Y:S02]  /*2a8a0*/  ULDC.64 UR4, c[0x0][0x650] ;  /* 0x0001940000047ab9 */ /* 0x000fe40000000a00 */
[----:B------:R-:W-:Y:S01]  /*2a8b0*/  IMAD.IADD R25, R5, 0x1, R3 ;  /* 0x0000000105197824 */ /* 0x000fe200078e0203 */
[----:B------:R-:W-:-:S04]  /*2a8c0*/  ISETP.GE.U32.AND P0, PT, R4, UR4, PT ;  /* 0x0000000404007c0c */ /* 0x000fc8000bf06070 */
[----:B------:R0:W-:Y:S01]  /*2a8d0*/  STL [R1+0x300], R25 ;  /* 0x0003001901007387 */ /* 0x0001e20000100800 */
[----:B------:R-:W-:-:S03]  /*2a8e0*/  ISETP.GE.U32.AND.EX P0, PT, R25, UR5, PT, P0 ;  /* 0x0000000519007c0c */ /* 0x000fc6000bf06100 */
[----:B------:R0:W-:Y:S10]  /*2a8f0*/  STL [R1+0x304], R23 ;  /* 0x0003041701007387 */ /* 0x0001f40000100800 */
[----:B0-----:R-:W-:Y:S05]  /*2a900*/  @P0 BRA `(.L_x_793) ;  /* 0x0000000400780947 */ /* 0x001fea0003800000 */
[----:B------:R-:W0:Y:S01]  /*2a910*/  S2R R18, SR_CTAID.X ;  /* 0x0000000000127919 */ /* 0x000e220000002500 */
[----:B---3--:R-:W2:Y:S01]  /*2a920*/  LDC.64 R10, c[0x0][0x628] ;  /* 0x00018a00ff0a7b82 */ /* 0x008ea20000000a00 */
[----:B------:R-:W-:Y:S01]  /*2a930*/  ULDC UR4, c[0x0][0x150] ;  /* 0x0000540000047ab9 */ /* 0x000fe20000000800 */
[----:B----4-:R-:W-:Y:S01]  /*2a940*/  IMAD.MOV.U32 R8, RZ, RZ, R23 ;  /* 0x000000ffff087224 */ /* 0x010fe200078e0017 */
[----:B------:R-:W3:Y:S01]  /*2a950*/  S2R R20, SR_CTAID.Y ;  /* 0x0000000000147919 */ /* 0x000ee20000002600 */
[----:B------:R-:W-:-:S04]  /*2a960*/  IMAD.MOV.U32 R9, RZ, RZ, R25 ;  /* 0x000000ffff097224 */ /* 0x000fc800078e0019 */
[----:B------:R-:W4:Y:S08]  /*2a970*/  LDC R21, c[0x0][0x144] ;  /* 0x00005100ff157b82 */ /* 0x000f300000000800 */
[----:B-1----:R-:W1:Y:S08]  /*2a980*/  LDC R12, c[0x0][0x630] ;  /* 0x00018c00ff0c7b82 */ /* 0x002e700000000800 */
[----:B------:R-:W1:Y:S01]  /*2a990*/  LDC.64 R14, c[0x0][0x620] ;  /* 0x00018800ff0e7b82 */ /* 0x000e620000000a00 */
[----:B--2---:R-:W-:-:S04]  /*2a9a0*/  ISETP.NE.U32.AND P0, PT, R10, RZ, PT ;  /* 0x000000ff0a00720c */ /* 0x004fc80003f05070 */
[----:B------:R-:W-:Y:S02]  /*2a9b0*/  ISETP.NE.AND.EX P0, PT, R11, RZ, PT, P0 ;  /* 0x000000ff0b00720c */ /* 0x000fe40003f05300 */
[----:B0-----:R-:W-:-:S05]  /*2a9c0*/  I2FP.F32.U32 R0, R18 ;  /* 0x0000001200007245 */ /* 0x001fca0000201000 */
[----:B------:R-:W-:-:S04]  /*2a9d0*/  FMUL R0, R0, UR4 ;  /* 0x0000000400007c20 */ /* 0x000fc80008400000 */
[----:B------:R0:W2:Y:S02]  /*2a9e0*/  F2I.U32.TRUNC.NTZ R19, R0 ;  /* 0x0000000000137305 */ /* 0x0000a4000020f000 */
[----:B---34-:R-:W-:Y:S05]  /*2a9f0*/  @!P0 BRA `(.L_x_794) ;  /* 0x0000000000288947 */ /* 0x018fea0003800000 */
[----:B0-----:R-:W0:Y:S02]  /*2aa00*/  LDC R0, c[0x0][0x634] ;  /* 0x00018d00ff007b82 */ /* 0x001e240000000800 */
        /* <DEDUP_REMOVED lines=9> */
.L_x_794:
[-CC-:B-1----:R-:W-:Y:S01]  /*2aaa0*/  SHF.R.U64 R29, R8, R12.reuse, R9.reuse ;  /* 0x0000000c081d7219 */ /* 0x182fe20000001209 */
[----:B------:R-:W1:Y:S01]  /*2aab0*/  LDC.64 R26, c[0x0][0x640] ;  /* 0x00019000ff1a7b82 */ /* 0x000e620000000a00 */
[----:B0-----:R-:W-:Y:S01]  /*2aac0*/  SHF.R.U32.HI R0, RZ, R12, R9 ;  /* 0x0000000cff007219 */ /* 0x001fe20000011609 */
[----:B------:R-:W-:Y:S01]  /*2aad0*/  IMAD.MOV.U32 R4, RZ, RZ, R23 ;  /* 0x000000ffff047224 */ /* 0x000fe200078e0017 */
[----:B------:R-:W-:Y:S01]  /*2aae0*/  IADD3 R3, P0, RZ, -R29, RZ ;  /* 0x8000001dff037210 */ /* 0x000fe20007f1e0ff */
[----:B------:R-:W-:Y:S01]  /*2aaf0*/  ULDC UR4, c[0x0][0x154] ;  /* 0x0000550000047ab9 */ /* 0x000fe20000000800 */
[----:B--2---:R-:W-:Y:S01]  /*2ab00*/  IADD3 R19, -R19, RZ, RZ ;  /* 0x000000ff13137210 */ /* 0x004fe20007ffe1ff */
[----:B------:R-:W-:Y:S02]  /*2ab10*/  IMAD.MOV.U32 R7, RZ, RZ, 0x1 ;  /* 0x00000001ff077424 */ /* 0x000fe400078e00ff */
[----:B------:R-:W0:Y:S01]  /*2ab20*/  LDC R6, c[0x0][0x618] ;  /* 0x00018600ff067b82 */ /* 0x000e220000000800 */
[----:B------:R-:W-:-:S02]  /*2ab30*/  IMAD.X R5, RZ, RZ, ~R0, P0 ;  /* 0x000000ffff057224 */ /* 0x000fc400000e0e00 */
[----:B------:R-:W-:Y:S02]  /*2ab40*/  IMAD R19, R21, R19, R18 ;  /* 0x0000001315137224 */ /* 0x000fe400078e0212 */
[-C--:B------:R-:W-:Y:S02]  /*2ab50*/  IMAD R0, R5, R14.reuse, RZ ;  /* 0x0000000e05007224 */ /* 0x080fe400078e02ff */
[----:B------:R-:W-:Y:S01]  /*2ab60*/  IMAD.MOV.U32 R5, RZ, RZ, R25 ;  /* 0x000000ffff057224 */ /* 0x000fe200078e0019 */
[----:B------:R-:W2:Y:S01]  /*2ab70*/  LDC R8, c[0x0][0x608] ;  /* 0x00018200ff087b82 */ /* 0x000ea20000000800 */
[----:B------:R-:W-:-:S04]  /*2ab80*/  IMAD.WIDE.U32 R4, R3, R14, R4 ;  /* 0x0000000e03047225 */ /* 0x000fc800078e0004 */
[----:B------:R-:W-:-:S03]  /*2ab90*/  IMAD R3, R3, R15, R0 ;  /* 0x0000000f03037224 */ /* 0x000fc600078e0200 */
[----:B------:R-:W3:Y:S01]  /*2aba0*/  LDC R24, c[0x0][0x658] ;  /* 0x00019600ff187b82 */ /* 0x000ee20000000800 */
[----:B------:R-:W-:Y:S01]  /*2abb0*/  I2FP.F32.U32 R0, R20 ;  /* 0x0000001400007245 */ /* 0x000fe20000201000 */
[----:B------:R-:W-:Y:S01]  /*2abc0*/  IMAD.IADD R3, R5, 0x1, R3 ;  /* 0x0000000105037824 */ /* 0x000fe200078e0203 */
[----:B-1----:R-:W-:Y:S01]  /*2abd0*/  ISETP.NE.U32.AND P0, PT, R26, RZ, PT ;  /* 0x000000ff1a00720c */ /* 0x002fe20003f05070 */
[----:B------:R-:W-:Y:S02]  /*2abe0*/  IMAD.MOV.U32 R5, RZ, RZ, -0x1 ;  /* 0xffffffffff057424 */ /* 0x000fe400078e00ff */
[----:B------:R-:W-:Y:S02]  /*2abf0*/  FMUL R0, R0, UR4 ;  /* 0x0000000400007c20 */ /* 0x000fe40008400000 */
[----:B------:R-:W1:Y:S01]  /*2ac00*/  LDC R15, c[0x0][0x148] ;  /* 0x00005200ff0f7b82 */ /* 0x000e620000000800 */
[----:B0-----:R-:W-:Y:S01]  /*2ac10*/  SHF.R.U64 R12, R4, R6, R3 ;  /* 0x00000006040c7219 */ /* 0x001fe20000001203 */
[----:B------:R0:W4:Y:S01]  /*2ac20*/  F2I.U32.TRUNC.NTZ R13, R0 ;  /* 0x00000000000d7305 */ /* 0x000122000020f000 */
[----:B------:R-:W-:-:S02]  /*2ac30*/  ISETP.NE.AND.EX P0, PT, R27, RZ, PT, P0 ;  /* 0x000000ff1b00720c */ /* 0x000fc40003f05300 */
[----:B------:R-:W-:-:S03]  /*2ac40*/  SHF.R.U32.HI R3, RZ, R6, R3 ;  /* 0x00000006ff037219 */ /* 0x000fc60000011603 */
[----:B------:R-:W0:Y:S01]  /*2ac50*/  LDC R18, c[0x0][0x600] ;  /* 0x00018000ff127b82 */ /* 0x000e220000000800 */
[-CC-:B--2---:R-:W-:Y:S02]  /*2ac60*/  SHF.R.U64 R10, R12, R8.reuse, R3.reuse ;  /* 0x000000080c0a7219 */ /* 0x184fe40000001203 */
[----:B------:R-:W-:-:S05]  /*2ac70*/  SHF.R.U32.HI R3, RZ, R8, R3 ;  /* 0x00000008ff037219 */ /* 0x000fca0000011603 */
[----:B------:R-:W2:Y:S01]  /*2ac80*/  LDC R23, c[0x0][0x648] ;  /* 0x00019200ff177b82 */ /* 0x000ea20000000800 */
[-C--:B---3--:R-:W-:Y:S02]  /*2ac90*/  SHF.L.U32 R4, R5, R24.reuse, RZ ;  /* 0x0000001805047219 */ /* 0x088fe400000006ff */
[-CC-:B------:R-:W-:Y:S02]  /*2aca0*/  SHF.R.U64 R14, R10, R24.reuse, R3.reuse ;  /* 0x000000180a0e7219 */ /* 0x180fe40000001203 */
[----:B------:R-:W-:Y:S02]  /*2acb0*/  SHF.R.U32.HI R5, RZ, R24, R3 ;  /* 0x00000018ff057219 */ /* 0x000fe40000011603 */
[----:B------:R-:W-:Y:S01]  /*2acc0*/  LOP3.LUT R21, RZ, R4, RZ, 0x33, !PT ;  /* 0x00000004ff157212 */ /* 0x000fe200078e33ff */
[----:B------:R-:W3:Y:S01]  /*2acd0*/  LDC R25, c[0x0][0x638] ;  /* 0x00018e00ff197b82 */ /* 0x000ee20000000800 */
[----:B------:R-:W-:Y:S01]  /*2ace0*/  SHF.L.U32 R24, R7, R24, RZ ;  /* 0x0000001807187219 */ /* 0x000fe200000006ff */
[----:B------:R-:W-:-:S06]  /*2acf0*/  IMAD.MOV.U32 R4, RZ, RZ, R14 ;  /* 0x000000ffff047224 */ /* 0x000fcc00078e000e */
[----:B------:R-:W0:Y:S01]  /*2ad00*/  LDC R28, c[0x0][0x610] ;  /* 0x00018400ff1c7b82 */ /* 0x000e220000000800 */
[----:B----4-:R-:W-:Y:S05]  /*2ad10*/  @!P0 BRA `(.L_x_795) ;  /* 0x0000000000288947 */ /* 0x010fea0003800000 */
[----:B------:R-:W4:Y:S02]  /*2ad20*/  LDC R3, c[0x0][0x64c] ;  /* 0x00019300ff037b82 */ /* 0x000f240000000800 */
[----:B----4-:R-:W-:-:S04]  /*2ad30*/  IADD3 R3, P0, R14, R3, RZ ;  /* 0x000000030e037210 */ /* 0x010fc80007f1e0ff */
        /* <DEDUP_REMOVED lines=8> */
.L_x_795:
[----:B------:R-:W4:Y:S01]  /*2adc0*/  LDC R3, c[0x0][0x65c] ;  /* 0x00019700ff037b82 */ /* 0x000f220000000800 */
[----:B0-2---:R-:W-:Y:S01]  /*2add0*/  SHF.R.U64 R0, R4, R23, R5 ;  /* 0x0000001704007219 */ /* 0x005fe20000001205 */
[----:B------:R-:W-:Y:S01]  /*2ade0*/  VIADD R7, R18, 0xffffffff ;  /* 0xffffffff12077836 */ /* 0x000fe20000000000 */
[----:B------:R-:W-:Y:S01]  /*2adf0*/  LOP3.LUT R5, R10, R21, RZ, 0xc0, !PT ;  /* 0x000000150a057212 */ /* 0x000fe200078ec0ff */
[----:B------:R-:W-:Y:S01]  /*2ae00*/  IMAD.MOV R13, RZ, RZ, -R13 ;  /* 0x000000ffff0d7224 */ /* 0x000fe200078e0a0d */
[----:B------:R-:W-:Y:S02]  /*2ae10*/  R2UR UR43, R29 ;  /* 0x000000001d2b72ca */ /* 0x000fe400000e0000 */
[----:B------:R-:W-:Y:S02]  /*2ae20*/  LOP3.LUT R12, R12, R7, RZ, 0xc0, !PT ;  /* 0x000000070c0c7212 */ /* 0x000fe400078ec0ff */
[----:B----4-:R-:W-:Y:S01]  /*2ae30*/  ISETP.NE.AND P0, PT, R3, 0x1, PT ;  /* 0x000000010300780c */ /* 0x010fe20003f05270 */
[----:B------:R-:W-:-:S02]  /*2ae40*/  IMAD.MOV R3, RZ, RZ, -R0 ;  /* 0x000000ffff037224 */ /* 0x000fc400078e0a00 */
[----:B------:R-:W-:Y:S02]  /*2ae50*/  IMAD R0, R24, R0, R5 ;  /* 0x0000000018007224 */ /* 0x000fe400078e0205 */
[----:B---3--:R-:W-:-:S04]  /*2ae60*/  IMAD R3, R3, R25, R14 ;  /* 0x0000001903037224 */ /* 0x008fc800078e020e */
[----:B------:R-:W-:-:S04]  /*2ae70*/  IMAD R3, R3, R18, R12 ;  /* 0x0000001203037224 */ /* 0x000fc800078e020c */
[----:B-1----:R-:W-:-:S04]  /*2ae80*/  @P0 IMAD R19, R15, R13, R20 ;  /* 0x0000000d0f130224 */ /* 0x002fc800078e0214 */
[----:B------:R-:W-:-:S05]  /*2ae90*/  IMAD R0, R0, R28, R19 ;  /* 0x0000001c00007224 */ /* 0x000fca00078e0213 */
[----:B------:R-:W-:Y:S02]  /*2aea0*/  SEL R4, R3, R0, !P0 ;  /* 0x0000000003047207 */ /* 0x000fe40004000000 */
[----:B------:R-:W-:Y:S02]  /*2aeb0*/  SEL R0, R0, R3, !P0 ;  /* 0x0000000300007207 */ /* 0x000fe40004000000 */
[----:B------:R-:W-:Y:S02]  /*2aec0*/  R2UR UR42, R4 ;  /* 0x00000000042a72ca */ /* 0x000fe400000e0000 */
[----:B------:R-:W-:Y:S01]  /*2aed0*/  R2UR UR41, R0 ;  /* 0x00000000002972ca */ /* 0x000fe200000e0000 */
[----:B------:R-:W-:-:S14]  /*2aee0*/  IMAD.MOV.U32 R0, RZ, RZ, 0x1 ;  /* 0x00000001ff007424 */ /* 0x000fdc00078e00ff */
.L_x_793:
[----:B------:R-:W-:-:S13]  /*2aef0*/  LOP3.LUT P0, RZ, R0, 0xff, RZ, 0xc0, !PT ;  /* 0x000000ff00ff7812 */ /* 0x000fda000780c0ff */
[----:B------:R-:W-:Y:S05]  /*2af00*/  @P0 BRA `(.L_x_796) ;  /* 0xfffffd60002c0947 */ /* 0x000fea000383ffff */
[----:B------:R-:W-:Y:S05]  /*2af10*/  EXIT ;  /* 0x000000000000794d */ /* 0x000fea0003800000 */
.L_x_3:
[----:B------:R-:W2:Y:S01]  /*2af20*/  LDL R17, [R1+0x304] ;  /* 0x0003040001117983 */ /* 0x000ea20000100800 */
[----:B------:R-:W-:-:S03]  /*2af30*/  ULDC.64 UR4, c[0x0][0x650] ;  /* 0x0001940000047ab9 */ /* 0x000fc60000000a00 */
[----:B------:R-:W3:Y:S01]  /*2af40*/  LDL R18, [R1+0x300] ;  /* 0x0003000001127983 */ /* 0x000ee20000100800 */
[----:B------:R-:W-:Y:S01]  /*2af50*/  PRMT R6, RZ, 0x7610, R6 ;  /* 0x00007610ff067816 */ /* 0x000fe20000000006 */
[----:B------:R-:W-:Y:S01]  /*2af60*/  IMAD.MOV.U32 R2, RZ, RZ, -0x1 ;  /* 0xffffffffff027424 */ /* 0x000fe200078e00ff */
[----:B------:R-:W-:Y:S01]  /*2af70*/  MOV R3, 0xffffffff ;  /* 0xffffffff00037802 */ /* 0x000fe20000000f00 */
[----:B------:R-:W-:Y:S01]  /*2af80*/  IMAD.MOV.U32 R10, RZ, RZ, -0x1 ;  /* 0xffffffffff0a7424 */ /* 0x000fe200078e00ff */
[----:B--2---:R-:W-:-:S04]  /*2af90*/  ISETP.GE.U32.AND P0, PT, R17, UR4, PT ;  /* 0x0000000411007c0c */ /* 0x004fc8000bf06070 */
[----:B---3--:R-:W-:-:S13]  /*2afa0*/  ISETP.GE.U32.AND.EX P0, PT, R18, UR5, PT, P0 ;  /* 0x0000000512007c0c */ /* 0x008fda000bf06100 */
        /* <DEDUP_REMOVED lines=14> */
[----:B------:R-:W-:Y:S01]  /*2b090*/  IMAD.WIDE.U32 R2, R9, R10, RZ ;  /* 0x0000000a09027225 */ /* 0x000fe200078e00ff */
[----:B------:R-:W-:-:S03]  /*2b0a0*/  MOV R8, R7 ;  /* 0x0000000700087202 */ /* 0x000fc60000000f00 */
[----:B------:R-:W-:Y:S01]  /*2b0b0*/  IMAD.X R9, RZ, RZ, RZ, P0 ;  /* 0x000000ffff097224 */ /* 0x000fe200000e06ff */
[----:B------:R-:W-:-:S05]  /*2b0c0*/  IADD3 RZ, P0, R3, R6, RZ ;  /* 0x0000000603ff7210 */ /* 0x000fca0007f1e0ff */
[----:B------:R-:W-:-:S08]  /*2b0d0*/  IMAD.WIDE.U32.X R8, R13, R11, R8, P0 ;  /* 0x0000000b0d087225 */ /* 0x000fd000000e0408 */
.L_x_798:
[--C-:B------:R-:W-:Y:S01]  /*2b0e0*/  SHF.R.U64 R10, R8, R12, R9.reuse ;  /* 0x0000000c080a7219 */ /* 0x100fe20000001209 */
[----:B------:R-:W-:Y:S01]  /*2b0f0*/  IMAD.MOV.U32 R3, RZ, RZ, R18 ;  /* 0x000000ffff037224 */ /* 0x000fe200078e0012 */
[----:B------:R-:W-:Y:S01]  /*2b100*/  I2FP.F32.U32 R6, R4 ;  /* 0x0000000400067245 */ /* 0x000fe20000201000 */
[----:B------:R-:W0:Y:S01]  /*2b110*/  LDC R16, c[0x0][0x618] ;  /* 0x00018600ff107b82 */ /* 0x000e220000000800 */
[----:B------:R-:W-:Y:S01]  /*2b120*/  SHF.R.U32.HI R2, RZ, R12, R9 ;  /* 0x0000000cff027219 */ /* 0x000fe20000011609 */
[----:B------:R-:W-:Y:S01]  /*2b130*/  ULDC UR4, c[0x0][0x150] ;  /* 0x0000540000047ab9 */ /* 0x000fe20000000800 */
[----:B------:R-:W-:Y:S01]  /*2b140*/  IADD3 R5, P0, RZ, -R10, RZ ;  /* 0x8000000aff057210 */ /* 0x000fe20007f1e0ff */
[----:B------:R-:W-:Y:S01]  /*2b150*/  FMUL R9, R6, UR4 ;  /* 0x0000000406097c20 */ /* 0x000fe20008400000 */
[----:B------:R-:W-:-:S03]  /*2b160*/  ULDC UR4, c[0x0][0x154] ;  /* 0x0000550000047ab9 */ /* 0x000fc60000000800 */
[----:B------:R-:W1:Y:S01]  /*2b170*/  LDC.64 R18, c[0x0][0x640] ;  /* 0x00019000ff127b82 */ /* 0x000e620000000a00 */
[----:B------:R-:W-:Y:S01]  /*2b180*/  IMAD.X R7, RZ, RZ, ~R2, P0 ;  /* 0x000000ffff077224 */ /* 0x000fe200000e0e02 */
[----:B------:R-:W2:Y:S01]  /*2b190*/  F2I.U32.TRUNC.NTZ R9, R9 ;  /* 0x0000000900097305 */ /* 0x000ea2000020f000 */
[----:B------:R-:W-:Y:S02]  /*2b1a0*/  IMAD.MOV.U32 R2, RZ, RZ, R17 ;  /* 0x000000ffff027224 */ /* 0x000fe400078e0011 */
[-C--:B------:R-:W-:Y:S02]  /*2b1b0*/  IMAD R6, R7, R14.reuse, RZ ;  /* 0x0000000e07067224 */ /* 0x080fe400078e02ff */
[C---:B------:R-:W-:Y:S01]  /*2b1c0*/  IMAD.WIDE.U32 R2, R5.reuse, R14, R2 ;  /* 0x0000000e05027225 */ /* 0x040fe200078e0002 */
[----:B------:R-:W3:Y:S03]  /*2b1d0*/  LDC R11, c[0x0][0x144] ;  /* 0x00005100ff0b7b82 */ /* 0x000ee60000000800 */
[----:B------:R-:W-:-:S02]  /*2b1e0*/  IMAD R5, R5, R15, R6 ;  /* 0x0000000f05057224 */ /* 0x000fc400078e0206 */
[----:B------:R-:W-:Y:S02]  /*2b1f0*/  IMAD.MOV.U32 R6, RZ, RZ, -0x1 ;  /* 0xffffffffff067424 */ /* 0x000fe400078e00ff */
[----:B------:R-:W-:Y:S01]  /*2b200*/  IMAD.IADD R3, R3, 0x1, R5 ;  /* 0x0000000103037824 */ /* 0x000fe200078e0205 */
[----:B------:R-:W4:Y:S01]  /*2b210*/  LDC R12, c[0x0][0x608] ;  /* 0x00018200ff0c7b82 */ /* 0x000f220000000800 */
[----:B------:R-:W-:-:S03]  /*2b220*/  I2FP.F32.U32 R5, R0 ;  /* 0x0000000000057245 */ /* 0x000fc60000201000 */
[-C--:B0-----:R-:W-:Y:S01]  /*2b230*/  SHF.R.U64 R8, R2, R16.reuse, R3 ;  /* 0x0000001002087219 */ /* 0x081fe20000001203 */
[----:B--2---:R-:W-:Y:S01]  /*2b240*/  IMAD.MOV R2, RZ, RZ, -R9 ;  /* 0x000000ffff027224 */ /* 0x004fe200078e0a09 */
[----:B------:R-:W-:Y:S01]  /*2b250*/  SHF.R.U32.HI R3, RZ, R16, R3 ;  /* 0x00000010ff037219 */ /* 0x000fe20000011603 */
[----:B------:R-:W-:Y:S01]  /*2b260*/  FMUL R5, R5, UR4 ;  /* 0x0000000405057c20 */ /* 0x000fe20008400000 */
[----:B------:R-:W0:Y:S01]  /*2b270*/  LDC R7, c[0x0][0x658] ;  /* 0x00019600ff077b82 */ /* 0x000e220000000800 */
[----:B-1----:R-:W-:-:S04]  /*2b280*/  ISETP.NE.U32.AND P0, PT, R18, RZ, PT ;  /* 0x000000ff1200720c */ /* 0x002fc80003f05070 */
[----:B------:R-:W-:-:S03]  /*2b290*/  ISETP.NE.AND.EX P0, PT, R19, RZ, PT, P0 ;  /* 0x000000ff1300720c */ /* 0x000fc60003f05300 */
[----:B------:R-:W1:Y:S01]  /*2b2a0*/  LDC R15, c[0x0][0x148] ;  /* 0x00005200ff0f7b82 */ /* 0x000e620000000800 */
[----:B---3--:R-:W-:Y:S01]  /*2b2b0*/  IMAD R16, R11, R2, R4 ;  /* 0x000000020b107224 */ /* 0x008fe200078e0204 */
[----:B------:R-:W-:-:S06]  /*2b2c0*/  MOV R4, 0x1 ;  /* 0x0000000100047802 */ /* 0x000fcc0000000f00 */
[----:B------:R-:W2:Y:S01]  /*2b2d0*/  LDC R14, c[0x0][0x600] ;  /* 0x00018000ff0e7b82 */ /* 0x000ea20000000800 */
[-CC-:B----4-:R-:W-:Y:S02]  /*2b2e0*/  SHF.R.U64 R11, R8, R12.reuse, R3.reuse ;  /* 0x0000000c080b7219 */ /* 0x190fe40000001203 */
[----:B------:R-:W-:Y:S02]  /*2b2f0*/  SHF.R.U32.HI R2, RZ, R12, R3 ;  /* 0x0000000cff027219 */ /* 0x000fe40000011603 */
[----:B------:R3:W4:Y:S03]  /*2b300*/  F2I.U32.TRUNC.NTZ R12, R5 ;  /* 0x00000005000c7305 */ /* 0x000726000020f000 */
[----:B------:R-:W1:Y:S01]  /*2b310*/  LDC R17, c[0x0][0x648] ;  /* 0x00019200ff117b82 */ /* 0x000e620000000800 */
[-C--:B0-----:R-:W-:Y:S02]  /*2b320*/  SHF.R.U64 R13, R11, R7.reuse, R2 ;  /* 0x000000070b0d7219 */ /* 0x081fe40000001202 */
[----:B------:R-:W-:-:S02]  /*2b330*/  SHF.L.U32 R6, R6, R7, RZ ;  /* 0x0000000706067219 */ /* 0x000fc400000006ff */
[-C--:B------:R-:W-:Y:S01]  /*2b340*/  SHF.R.U32.HI R3, RZ, R7.reuse, R2 ;  /* 0x00000007ff037219 */ /* 0x080fe20000011602 */
[----:B------:R-:W-:Y:S01]  /*2b350*/  IMAD.MOV.U32 R2, RZ, RZ, R13 ;  /* 0x000000ffff027224 */ /* 0x000fe200078e000d */
[----:B------:R-:W-:Y:S01]  /*2b360*/  SHF.L.U32 R21, R4, R7, RZ ;  /* 0x0000000704157219 */ /* 0x000fe200000006ff */
[----:B------:R-:W0:Y:S01]  /*2b370*/  LDC R20, c[0x0][0x638] ;  /* 0x00018e00ff147b82 */ /* 0x000e220000000800 */
[----:B------:R-:W-:-:S07]  /*2b380*/  LOP3.LUT R22, RZ, R6, RZ, 0x33, !PT ;  /* 0x00000006ff167212 */ /* 0x000fce00078e33ff */
[----:B------:R-:W0:Y:S01]  /*2b390*/  LDC R23, c[0x0][0x610] ;  /* 0x00018400ff177b82 */ /* 0x000e220000000800 */
[----:B---34-:R-:W-:Y:S05]  /*2b3a0*/  @!P0 BRA `(.L_x_799) ;  /* 0x0000000000288947 */ /* 0x018fea0003800000 */
[----:B------:R-:W3:Y:S02]  /*2b3b0*/  LDC R2, c[0x0][0x64c] ;  /* 0x00019300ff027b82 */ /* 0x000ee40000000800 */
[----:B---3--:R-:W-:-:S05]  /*2b3c0*/  IADD3 R7, P0, R13, R2, RZ ;  /* 0x000000020d077210 */ /* 0x008fca0007f1e0ff */
        /* <DEDUP_REMOVED lines=8> */
.L_x_799:
[----:B------:R-:W3:Y:S01]  /*2b450*/  LDC R4, c[0x0][0x65c] ;  /* 0x00019700ff047b82 */ /* 0x000ee20000000800 */
[----:B-1----:R-:W-:Y:S01]  /*2b460*/  SHF.R.U64 R3, R2, R17, R3 ;  /* 0x0000001102037219 */ /* 0x002fe20000001203 */
[----:B--2---:R-:W-:Y:S01]  /*2b470*/  VIADD R5, R14, 0xffffffff ;  /* 0xffffffff0e057836 */ /* 0x004fe20000000000 */
[----:B------:R-:W-:Y:S01]  /*2b480*/  LOP3.LUT R2, R11, R22, RZ, 0xc0, !PT ;  /* 0x000000160b027212 */ /* 0x000fe200078ec0ff */
[----:B------:R-:W-:Y:S02]  /*2b490*/  IMAD.MOV R12, RZ, RZ, -R12 ;  /* 0x000000ffff0c7224 */ /* 0x000fe400078e0a0c */
[----:B------:R-:W-:Y:S01]  /*2b4a0*/  IMAD.MOV.U32 R6, RZ, RZ, 0x1 ;  /* 0x00000001ff067424 */ /* 0x000fe200078e00ff */
[----:B------:R-:W-:Y:S02]  /*2b4b0*/  LOP3.LUT R5, R8, R5, RZ, 0xc0, !PT ;  /* 0x0000000508057212 */ /* 0x000fe400078ec0ff */
[----:B---3--:R-:W-:Y:S02]  /*2b4c0*/  ISETP.NE.AND P0, PT, R4, 0x1, PT ;  /* 0x000000010400780c */ /* 0x008fe40003f05270 */
[----:B------:R-:W-:Y:S01]  /*2b4d0*/  IADD3 R4, -R3, RZ, RZ ;  /* 0x000000ff03047210 */ /* 0x000fe20007ffe1ff */
[----:B------:R-:W-:-:S10]  /*2b4e0*/  IMAD R3, R21, R3, R2 ;  /* 0x0000000315037224 */ /* 0x000fd400078e0202 */
[----:B------:R-:W-:Y:S02]  /*2b4f0*/  @P0 IMAD R16, R15, R12, R0 ;  /* 0x0000000c0f100224 */ /* 0x000fe400078e0200 */
[----:B0-----:R-:W-:Y:S02]  /*2b500*/  IMAD R0, R4, R20, R13 ;  /* 0x0000001404007224 */ /* 0x001fe400078e020d */
[----:B------:R-:W-:Y:S02]  /*2b510*/  IMAD R3, R3, R23, R16 ;  /* 0x0000001703037224 */ /* 0x000fe400078e0210 */
[----:B------:R-:W-:-:S05]  /*2b520*/  IMAD R0, R0, R14, R5 ;  /* 0x0000000e00007224 */ /* 0x000fca00078e0205 */
[----:B------:R-:W-:Y:S02]  /*2b530*/  SEL R2, R0, R3, !P0 ;  /* 0x0000000300027207 */ /* 0x000fe40004000000 */
[----:B------:R-:W-:-:S07]  /*2b540*/  SEL R3, R3, R0, !P0 ;  /* 0x0000000003037207 */ /* 0x000fce0004000000 */
.L_x_797:
[----:B------:R-:W-:-:S08]  /*2b550*/  NOP ;  /* 0x0000000000007918 */ /* 0x000fd00000000000 */
[----:B------:R-:W0:-:S00]  /*2b560*/  USETMAXREG.DEALLOC.CTAPOOL 0x18 ;  /* 0x00000018000079c8 */ /* 0x000e0000080e0500 */
[----:B------:R-:W-:-:S13]  /*2b570*/  ISETP.NE.AND P0, PT, RZ, UR8, PT ;  /* 0x00000008ff007c0c */ /* 0x000fda000bf05270 */
[----:B------:R-:W-:Y:S05]  /*2b580*/  @P0 EXIT ;  /* 0x000000000000094d */ /* 0x000fea0003800000 */
[----:B0-----:R-:W-:Y:S01]  /*2b590*/  LOP3.LUT P0, RZ, R6, 0xff, RZ, 0xc0, !PT ;  /* 0x000000ff06ff7812 */ /* 0x001fe2000780c0ff */
[----:B------:R-:W-:Y:S02]  /*2b5a0*/  IMAD.MOV.U32 R7, RZ, RZ, 0x1 ;  /* 0x00000001ff077424 */ /* 0x000fe400078e00ff */
[----:B------:R-:W-:-:S10]  /*2b5b0*/  IMAD.MOV.U32 R6, RZ, RZ, RZ ;  /* 0x000000ffff067224 */ /* 0x000fd400078e00ff */
[----:B------:R-:W-:Y:S05]  /*2b5c0*/  @!P0 BRA `(.L_x_800) ;  /* 0x0000000c00588947 */ /* 0x000fea0003800000 */
[----:B------:R-:W0:Y:S01]  /*2b5d0*/  LDC R0, c[0x0][0x28c] ;  /* 0x0000a300ff007b82 */ /* 0x000e220000000800 */
[----:B------:R-:W1:Y:S01]  /*2b5e0*/  S2R R4, SR_TID.X ;  /* 0x0000000000047919 */ /* 0x000e620000002100 */
[----:B------:R-:W-:Y:S01]  /*2b5f0*/  ULDC UR5, c[0x0][0x658] ;  /* 0x0001960000057ab9 */ /* 0x000fe20000000800 */
[----:B------:R-:W-:Y:S01]  /*2b600*/  UMOV UR7, 0xffffffff ;  /* 0xffffffff00077882 */ /* 0x000fe20000000000 */
[----:B------:R-:W-:Y:S01]  /*2b610*/  ULDC UR6, c[0x0][0xc] ;  /* 0x0000030000067ab9 */ /* 0x000fe20000000800 */
[----:B------:R-:W-:Y:S01]  /*2b620*/  USHF.L.U32 UR8, UR7, UR5, URZ ;  /* 0x0000000507087299 */ /* 0x000fe2000800063f */
[----:B------:R-:W-:Y:S01]  /*2b630*/  BSSY B0, `(.L_x_800) ;  /* 0x00000cf000007945 */ /* 0x000fe20003800000 */
[----:B------:R-:W-:Y:S01]  /*2b640*/  UMOV UR9, 0x1 ;  /* 0x0000000100097882 */ /* 0x000fe20000000000 */
[----:B------:R-:W-:Y:S01]  /*2b650*/  ULDC UR7, c[0x0][0x10] ;  /* 0x0000040000077ab9 */ /* 0x000fe20000000800 */
[----:B------:R-:W-:Y:S01]  /*2b660*/  USHF.L.U32 UR18, UR9, UR5, URZ ;  /* 0x0000000509127299 */ /* 0x000fe2000800063f */
[----:B------:R-:W-:Y:S01]  /*2b670*/  IMAD.MOV.U32 R9, RZ, RZ, 0x1 ;  /* 0x00000001ff097424 */ /* 0x000fe200078e00ff */
[----:B------:R-:W-:Y:S01]  /*2b680*/  UIMAD.WIDE.U32 UR6, UR6, UR7, URZ ;  /* 0x00000007060672a5 */ /* 0x000fe2000f8e003f */
[----:B------:R-:W-:Y:S01]  /*2b690*/  IMAD.MOV.U32 R7, RZ, RZ, 0x1 ;  /* 0x00000001ff077424 */ /* 0x000fe200078e00ff */
[----:B------:R-:W-:Y:S01]  /*2b6a0*/  ULDC UR5, c[0x0][0x14] ;  /* 0x0000050000057ab9 */ /* 0x000fe20000000800 */
[----:B------:R-:W-:Y:S01]  /*2b6b0*/  MOV R6, RZ ;  /* 0x000000ff00067202 */ /* 0x000fe20000000f00 */
[----:B------:R-:W-:-:S02]  /*2b6c0*/  UIMAD.WIDE.U32 UR20, UR6, UR5, URZ ;  /* 0x00000005061472a5 */ /* 0x000fc4000f8e003f */
[----:B------:R-:W-:Y:S01]  /*2b6d0*/  UIMAD UR13, UR7, UR5, URZ ;  /* 0x00000005070d72a4 */ /* 0x000fe2000f8e023f */
[----:B------:R-:W-:Y:S01]  /*2b6e0*/  ULDC UR4, c[0x0][0x600] ;  /* 0x0001800000047ab9 */ /* 0x000fe20000000800 */
[----:B------:R-:W-:Y:S02]  /*2b6f0*/  ULOP3.LUT UR24, UR40, 0x2, URZ, 0xfc, !UPT ;  /* 0x0000000228187892 */ /* 0x000fe4000f8efc3f */
[----:B------:R-:W-:Y:S01]  /*2b700*/  UIADD3 UR4, UR4, -0x1, URZ ;  /* 0xffffffff04047890 */ /* 0x000fe2000fffe03f */
[----:B0-----:R-:W-:Y:S01]  /*2b710*/  VIADD R0, R0, 0x3f ;  /* 0x0000003f00007836 */ /* 0x001fe20000000000 */
[----:B------:R-:W-:Y:S02]  /*2b720*/  ULOP3.LUT UR17, URZ, UR8, URZ, 0x33, !UPT ;  /* 0x000000083f117292 */ /* 0x000fe4000f8e333f */
[----:B------:R-:W-:Y:S02]  /*2b730*/  UIADD3 UR13, UR21, UR13, URZ ;  /* 0x0000000d150d7290 */ /* 0x000fe4000fffe03f */
[----:B------:R-:W-:Y:S01]  /*2b740*/  SHF.R.S32.HI R5, RZ, 0x1f, R0 ;  /* 0x0000001fff057819 */ /* 0x000fe20000011400 */
[----:B------:R-:W-:-:S03]  /*2b750*/  ULDC.64 UR22, c[0x0][0x198] ;  /* 0x0000660000167ab9 */ /* 0x000fc60000000a00 */
[----:B------:R-:W-:Y:S02]  /*2b760*/  LEA.HI R0, R5, R0, RZ, 0x6 ;  /* 0x0000000005007211 */ /* 0x000fe400078f30ff */
[C---:B-1----:R-:W-:Y:S02]  /*2b770*/  LOP3.LUT P2, RZ, R4.reuse, 0x7f, RZ, 0xc0, !PT ;  /* 0x0000007f04ff7812 */ /* 0x042fe4000784c0ff */
[----:B------:R-:W-:Y:S02]  /*2b780*/  SHF.R.S32.HI R0, RZ, 0x6, R0 ;  /* 0x00000006ff007819 */ /* 0x000fe40000011400 */
[----:B------:R-:W-:-:S03]  /*2b790*/  LOP3.LUT P0, RZ, R4, 0x1f, RZ, 0xc0, !PT ;  /* 0x0000001f04ff7812 */ /* 0x000fc6000780c0ff */
[----:B------:R-:W-:Y:S01]  /*2b7a0*/  VIADD R16, R0, 0x1 ;  /* 0x0000000100107836 */ /* 0x000fe20000000000 */
[----:B------:R-:W-:-:S13]  /*2b7b0*/  PLOP3.LUT P0, PT, P0, P2, PT, 0x8a, 0x0 ;  /* 0x000000000000781c */ /* 0x000fda0000705172 */
.L_x_812:
[----:B------:R-:W-:-:S03]  /*2b7c0*/  UMOV UR5, 0xffffffff ;  /* 0xffffffff00057882 */ /* 0x000fc60000000000 */
[----:B------:R-:W-:Y:S05]  /*2b7d0*/  BRA.DIV UR5, `(.L_x_801) ;  /* 0x0000000e057c7947 */ /* 0x000fea000b800000 */
[----:B------:R-:W-:-:S13]  /*2b7e0*/  ELECT P6, URZ, PT ;  /* 0x00000000003f782f */ /* 0x000fda00038c0000 */
.L_x_821:
[----:B------:R-:W0:Y:S01]  /*2b7f0*/  LDC R4, c[0x0][0x28c] ;  /* 0x0000a300ff047b82 */ /* 0x000e220000000800 */
[----:B------:R-:W-:Y:S01]  /*2b800*/  BSSY B1, `(.L_x_802) ;  /* 0x0000038000017945 */ /* 0x000fe20003800000 */
[----:B0-----:R-:W-:-:S13]  /*2b810*/  ISETP.LT.OR P6, PT, R4, 0x1, !P6 ;  /* 0x000000010400780c */ /* 0x001fda00077c1670 */
[----:B------:R-:W-:Y:S05]  /*2b820*/  @P6 BRA `(.L_x_803) ;  /* 0x0000000000d46947 */ /* 0x000fea0003800000 */
[----:B------:R-:W-:Y:S02]  /*2b830*/  IMAD R2, R2, 0x180, RZ ;  /* 0x0000018002027824 */ /* 0x000fe400078e02ff */
[----:B------:R-:W-:Y:S02]  /*2b840*/  IMAD.SHL.U32 R3, R3, 0x100, RZ ;  /* 0x0000010003037824 */ /* 0x000fe400078e00ff */
[----:B------:R-:W-:Y:S02]  /*2b850*/  IMAD.MOV.U32 R13, RZ, RZ, RZ ;  /* 0x000000ffff0d7224 */ /* 0x000fe400078e00ff */
[----:B------:R-:W-:Y:S02]  /*2b860*/  IMAD.MOV.U32 R4, RZ, RZ, R16 ;  /* 0x000000ffff047224 */ /* 0x000fe400078e0010 */
[----:B------:R-:W-:Y:S02]  /*2b870*/  IMAD.MOV.U32 R5, RZ, RZ, R7 ;  /* 0x000000ffff057224 */ /* 0x000fe400078e0007 */
[----:B------:R-:W-:-:S07]  /*2b880*/  IMAD.MOV.U32 R8, RZ, RZ, R6 ;  /* 0x000000ffff087224 */ /* 0x000fce00078e0006 */
.L_x_807:
[----:B------:R-:W0:Y:S01]  /*2b890*/  S2R R12, SR_CgaCtaId ;  /* 0x00000000000c7919 */ /* 0x000e220000008800 */
[----:B------:R-:W-:-:S04]  /*2b8a0*/  MOV R11, 0x400 ;  /* 0x00000400000b7802 */ /* 0x000fc80000000f00 */
[----:B0-----:R-:W-:Y:S02]  /*2b8b0*/  LEA R15, R12, R11, 0x18 ;  /* 0x0000000b0c0f7211 */ /* 0x001fe400078ec0ff */
[----:B------:R-:W-:Y:S01]  /*2b8c0*/  SHF.L.U32 R11, R5, 0x1f, RZ ;  /* 0x0000001f050b7819 */ /* 0x000fe200000006ff */
[----:B------:R-:W0:Y:S01]  /*2b8d0*/  @!P2 LDC R12, c[0x0][0x500] ;  /* 0x00014000ff0cab82 */ /* 0x000e220000000800 */
[----:B------:R-:W-:-:S04]  /*2b8e0*/  LEA R14, R8, R15, 0x3 ;  /* 0x0000000f080e7211 */ /* 0x000fc800078e18ff */
[----:B------:R-:W1:Y:S02]  /*2b8f0*/  SYNCS.PHASECHK.TRANS64.TRYWAIT P1, [R14+URZ+0x10], R11 ;  /* 0x0000100b0e0075a7 */ /* 0x000e64000802017f */
[----:B-1----:R-:W-:Y:S05]  /*2b900*/  @!P1 BRA `(.L_x_804) ;  /* 0x0000000c00509947 */ /* 0x002fea0003800000 */
.L_x_822:
[----:B------:R-:W-:Y:S01]  /*2b910*/  UPRMT UR5, UR24, 0x9910, URZ ;  /* 0x0000991018057896 */ /* 0x000fe2000800003f */
[----:B0-----:R0:W-:Y:S03]  /*2b920*/  @!P2 SYNCS.ARRIVE.TRANS64 RZ, [R14+URZ], R12 ;  /* 0x0000000c0effa9a7 */ /* 0x0011e6000800003f */
[----:B------:R-:W-:-:S06]  /*2b930*/  UISETP.NE.AND UP0, UPT, UR5, 0x2, UPT ;  /* 0x000000020500788c */ /* 0x000fcc000bf05270 */
[----:B------:R-:W-:-:S13]  /*2b940*/  PLOP3.LUT P1, PT, PT, PT, UP0, 0x80, 0x0 ;  /* 0x000000000000781c */ /* 0x000fda0003f2f008 */
[----:B0-----:R-:W-:Y:S05]  /*2b950*/  @P1 BRA `(.L_x_805) ;  /* 0x0000000000041947 */ /* 0x001fea0003800000 */
[----:B------:R-:W-:Y:S01]  /*2b960*/  BPT.TRAP 0x1 ;  /* 0x000000040000795c */ /* 0x000fe20000300000 */
.L_x_805:
[----:B------:R-:W-:Y:S05]  /*2b970*/  @P0 BRA `(.L_x_806) ;  /* 0x0000000000040947 */ /* 0x000fea0003800000 */
[----:B------:R-:W-:Y:S01]  /*2b980*/  BPT.TRAP 0x1 ;  /* 0x000000040000795c */ /* 0x000fe20000300000 */
.L_x_806:
[--C-:B-1----:R-:W-:Y:S01]  /*2b990*/  IMAD R11, R8, 0x8000, R15.reuse ;  /* 0x00008000080b7824 */ /* 0x102fe200078e020f */
[----:B------:R-:W-:Y:S01]  /*2b9a0*/  R2UR UR9, R14 ;  /* 0x000000000e0972ca */ /* 0x000fe200000e0000 */
[----:B------:R-:W-:Y:S01]  /*2b9b0*/  IMAD R15, R8, 0xc000, R15 ;  /* 0x0000c000080f7824 */ /* 0x000fe200078e020f */
[----:B------:R-:W-:Y:S01]  /*2b9c0*/  UIADD3 UR6, UP0, UR22, 0xf0, URZ ;  /* 0x000000f016067890 */ /* 0x000fe2000ff1e03f */
[----:B------:R-:W-:Y:S01]  /*2b9d0*/  VIADD R4, R4, 0xffffffff ;  /* 0xffffffff04047836 */ /* 0x000fe20000000000 */
[----:B------:R-:W-:Y:S01]  /*2b9e0*/  R2UR UR5, R11 ;  /* 0x000000000b0572ca */ /* 0x000fe200000e0000 */
[----:B------:R-:W-:Y:S01]  /*2b9f0*/  UIADD3 UR26, UP1, UR22, 0x1f0, URZ ;  /* 0x000001f0161a7890 */ /* 0x000fe2000ff3e03f */
[----:B------:R-:W-:Y:S01]  /*2ba00*/  R2UR UR8, R15 ;  /* 0x000000000f0872ca */ /* 0x000fe200000e0000 */
[----:B------:R-:W-:Y:S01]  /*2ba10*/  UIADD3.X UR7, URZ, UR23, URZ, UP0, !UPT ;  /* 0x000000173f077290 */ /* 0x000fe200087fe43f */
[----:B------:R-:W-:Y:S01]  /*2ba20*/  R2UR UR11, R3 ;  /* 0x00000000030b72ca */ /* 0x000fe200000e0000 */
[----:B------:R-:W-:Y:S01]  /*2ba30*/  VIADD R8, R8, 0x1 ;  /* 0x0000000108087836 */ /* 0x000fe20000000000 */
[C---:B------:R-:W-:Y:S01]  /*2ba40*/  R2UR UR10, R13.reuse ;  /* 0x000000000d0a72ca */ /* 0x040fe200000e0000 */
[----:B------:R-:W-:Y:S01]  /*2ba50*/  UIADD3.X UR27, URZ, UR23, URZ, UP1, !UPT ;  /* 0x000000173f1b7290 */ /* 0x000fe20008ffe43f */
[----:B------:R-:W-:Y:S01]  /*2ba60*/  R2UR UR12, R10 ;  /* 0x000000000a0c72ca */ /* 0x000fe200000e0000 */
[----:B------:R-:W-:Y:S01]  /*2ba70*/  UMOV UR14, 0x0 ;  /* 0x00000000000e7882 */ /* 0x000fe20000000000 */
[----:B------:R-:W-:Y:S01]  /*2ba80*/  R2UR UR19, R2 ;  /* 0x00000000021372ca */ /* 0x000fe200000e0000 */
[----:B------:R-:W-:Y:S01]  /*2ba90*/  UMOV UR15, 0x10000000 ;  /* 0x10000000000f7882 */ /* 0x000fe20000000000 */
[----:B------:R-:W-:Y:S01]  /*2baa0*/  ISETP.GT.AND P3, PT, R4, 0x1, PT ;  /* 0x000000010400780c */ /* 0x000fe20003f64270 */
[----:B------:R-:W-:Y:S01]  /*2bab0*/  UIADD3 UR5, UR5, 0x100, URZ ;  /* 0x0000010005057890 */ /* 0x000fe2000fffe03f */
[----:B------:R-:W-:Y:S01]  /*2bac0*/  ISETP.NE.AND P1, PT, R8, 0x2, PT ;  /* 0x000000020800780c */ /* 0x000fe20003f25270 */
[----:B------:R-:W-:Y:S01]  /*2bad0*/  UIADD3 UR16, UR8, 0x10100, URZ ;  /* 0x0001010008107890 */ /* 0x000fe2000fffe03f */
[----:B------:R-:W-:-:S02]  /*2bae0*/  VIADD R13, R13, 0x40 ;  /* 0x000000400d0d7836 */ /* 0x000fc40000000000 */
[----:B------:R-:W-:Y:S02]  /*2baf0*/  SEL R12, RZ, 0x1, P1 ;  /* 0x00000001ff0c7807 */ /* 0x000fe40000800000 */
[----:B------:R-:W-:Y:S01]  /*2bb00*/  UMOV UR8, UR5 ;  /* 0x0000000500087c82 */ /* 0x000fe20008000000 */
[----:B------:R-:W-:Y:S01]  /*2bb10*/  SEL R8, R8, RZ, P1 ;  /* 0x000000ff08087207 */ /* 0x000fe20000800000 */
[----:B------:R0:W-:Y:S01]  /*2bb20*/  UTMALDG.3D [UR8], [UR6], desc[UR14] ;  /* 0x00000e08060075b4 */ /* 0x0001e20008011000 */
[----:B------:R-:W-:Y:S01]  /*2bb30*/  LOP3.LUT R5, R5, R12, RZ, 0x3c, !PT ;  /* 0x0000000c05057212 */ /* 0x000fe200078e3cff */
[----:B0-----:R-:W-:Y:S01]  /*2bb40*/  UMOV UR8, UR16 ;  /* 0x0000001000087c82 */ /* 0x001fe20008000000 */
[----:B------:R-:W-:Y:S02]  /*2bb50*/  UMOV UR11, UR19 ;  /* 0x00000013000b7c82 */ /* 0x000fe40008000000 */
[----:B------:R0:W-:Y:S02]  /*2bb60*/  UTMALDG.3D [UR8], [UR26], desc[UR14] ;  /* 0x00000e081a0075b4 */ /* 0x0001e40008011000 */
[----:B0-----:R-:W-:Y:S05]  /*2bb70*/  @P3 BRA `(.L_x_807) ;  /* 0xfffffffc00443947 */ /* 0x001fea000383ffff */
.L_x_803:
[----:B------:R-:W-:Y:S05]  /*2bb80*/  BSYNC B1 ;  /* 0x0000000000017941 */ /* 0x000fea0003800000 */
.L_x_802:
[----:B------:R-:W2:Y:S01]  /*2bb90*/  LDL.LU R15, [R1+0x300] ;  /* 0x00030000010f7983 */ /* 0x000ea20000300800 */
[----:B------:R-:W-:Y:S01]  /*2bba0*/  LOP3.LUT P4, RZ, R9, 0xff, RZ, 0xc0, !PT ;  /* 0x000000ff09ff7812 */ /* 0x000fe2000788c0ff */
[----:B------:R-:W-:Y:S01]  /*2bbb0*/  IMAD.IADD R6, R0, 0x1, R6 ;  /* 0x0000000100067824 */ /* 0x000fe200078e0206 */
[----:B------:R-:W-:Y:S01]  /*2bbc0*/  ULDC.64 UR6, c[0x0][0x650] ;  /* 0x0001940000067ab9 */ /* 0x000fe20000000a00 */
[----:B------:R-:W3:Y:S01]  /*2bbd0*/  LDL.LU R14, [R1+0x304] ;  /* 0x00030400010e7983 */ /* 0x000ee20000300800 */
[----:B------:R-:W-:Y:S01]  /*2bbe0*/  BSSY B1, `(.L_x_808) ;  /* 0x0000071000017945 */ /* 0x000fe20003800000 */
[----:B------:R-:W-:Y:S01]  /*2bbf0*/  IMAD.MOV.U32 R10, RZ, RZ, -0x1 ;  /* 0xffffffffff0a7424 */ /* 0x000fe200078e00ff */
[----:B------:R-:W-:Y:S02]  /*2bc00*/  SHF.R.U32.HI R2, RZ, 0x1, R6 ;  /* 0x00000001ff027819 */ /* 0x000fe40000011606 */
[----:B------:R-:W-:Y:S02]  /*2bc10*/  ISETP.GT.U32.AND P1, PT, R6, 0x1, PT ;  /* 0x000000010600780c */ /* 0x000fe40003f24070 */
[----:B------:R-:W-:-:S02]  /*2bc20*/  LOP3.LUT R2, R2, 0x1, RZ, 0xc0, !PT ;  /* 0x0000000102027812 */ /* 0x000fc400078ec0ff */
[----:B------:R-:W-:Y:S01]  /*2bc30*/  ISETP.LT.U32.AND P1, PT, R0, 0x2, P1 ;  /* 0x000000020000780c */ /* 0x000fe20000f21070 */
[----:B------:R-:W0:Y:S01]  /*2bc40*/  @P4 S2R R3, SR_CgaCtaId ;  /* 0x0000000000034919 */ /* 0x000e220000008800 */
[----:B------:R-:W-:Y:S02]  /*2bc50*/  ISETP.NE.U32.AND P3, PT, R2, 0x1, PT ;  /* 0x000000010200780c */ /* 0x000fe40003f65070 */
[----:B------:R-:W-:Y:S02]  /*2bc60*/  @P4 MOV R2, 0x400 ;  /* 0x0000040000024802 */ /* 0x000fe40000000f00 */
[----:B------:R-:W-:Y:S02]  /*2bc70*/  ISETP.GT.U32.AND P3, PT, R0, 0x1, !P3 ;  /* 0x000000010000780c */ /* 0x000fe40005f64070 */
[----:B------:R-:W-:Y:S02]  /*2bc80*/  LOP3.LUT R6, R6, 0x1, RZ, 0xc0, !PT ;  /* 0x0000000106067812 */ /* 0x000fe400078ec0ff */
[----:B------:R-:W-:-:S02]  /*2bc90*/  PRMT R4, RZ, 0x7610, R4 ;  /* 0x00007610ff047816 */ /* 0x000fc40000000004 */
[----:B------:R-:W-:Y:S02]  /*2bca0*/  PRMT R9, RZ, 0x7610, R9 ;  /* 0x00007610ff097816 */ /* 0x000fe40000000009 */
[----:B0-----:R-:W-:Y:S02]  /*2bcb0*/  @P4 LEA R2, R3, R2, 0x18 ;  /* 0x0000000203024211 */ /* 0x001fe400078ec0ff */
[----:B------:R-:W-:Y:S02]  /*2bcc0*/  SEL R3, RZ, 0x1, !P3 ;  /* 0x00000001ff037807 */ /* 0x000fe40005800000 */
[----:B------:R0:W-:Y:S02]  /*2bcd0*/  @P4 SYNCS.ARRIVE.TRANS64.A1T0 RZ, [R2+URZ+0x38], RZ ;  /* 0x000038ff02ff49a7 */ /* 0x0001e4000810003f */
[----:B0-----:R-:W-:-:S04]  /*2bce0*/  SEL R2, RZ, 0x1, !P1 ;  /* 0x00000001ff027807 */ /* 0x001fc80004800000 */
[----:B------:R-:W-:Y:S01]  /*2bcf0*/  LOP3.LUT R7, R3, R7, R2, 0x96, !PT ;  /* 0x0000000703077212 */ /* 0x000fe200078e9602 */
[----:B------:R-:W-:Y:S01]  /*2bd00*/  IMAD.MOV.U32 R3, RZ, RZ, -0x1 ;  /* 0xffffffffff037424 */ /* 0x000fe200078e00ff */
[----:B------:R-:W-:Y:S02]  /*2bd10*/  MOV R2, 0xffffffff ;  /* 0xffffffff00027802 */ /* 0x000fe40000000f00 */
[----:B---3--:R-:W-:-:S04]  /*2bd20*/  IADD3 R14, P1, R14, UR20, RZ ;  /* 0x000000140e0e7c10 */ /* 0x008fc8000ff3e0ff */
[----:B--2---:R-:W-:Y:S01]  /*2bd30*/  IADD3.X R15, R15, UR13, RZ, P1, !PT ;  /* 0x0000000d0f0f7c10 */ /* 0x004fe20008ffe4ff */
[----:B------:R0:W-:Y:S01]  /*2bd40*/  STL [R1+0x304], R14 ;  /* 0x0003040e01007387 */ /* 0x0001e20000100800 */
[----:B------:R-:W-:-:S03]  /*2bd50*/  ISETP.GE.U32.AND P1, PT, R14, UR6, PT ;  /* 0x000000060e007c0c */ /* 0x000fc6000bf26070 */
[----:B------:R0:W-:Y:S01]  /*2bd60*/  STL [R1+0x300], R15 ;  /* 0x0003000f01007387 */ /* 0x0001e20000100800 */
[----:B------:R-:W-:-:S13]  /*2bd70*/  ISETP.GE.U32.AND.EX P1, PT, R15, UR7, PT, P1 ;  /* 0x000000070f007c0c */ /* 0x000fda000bf26110 */
[----:B0-----:R-:W-:Y:S05]  /*2bd80*/  @P1 BRA `(.L_x_809) ;  /* 0x0000000400581947 */ /* 0x001fea0003800000 */
[----:B------:R-:W0:Y:S01]  /*2bd90*/  S2R R8, SR_CTAID.X ;  /* 0x0000000000087919 */ /* 0x000e220000002500 */
[----:B------:R-:W1:Y:S01]  /*2bda0*/  LDC R11, c[0x0][0x65c] ;  /* 0x00019700ff0b7b82 */ /* 0x000e620000000800 */
[----:B------:R-:W-:Y:S01]  /*2bdb0*/  ULDC UR5, c[0x0][0x150] ;  /* 0x0000540000057ab9 */ /* 0x000fe20000000800 */
[----:B------:R-:W-:Y:S01]  /*2bdc0*/  ULDC.64 UR6, c[0x0][0x628] ;  /* 0x00018a0000067ab9 */ /* 0x000fe20000000a00 */
[----:B------:R-:W2:Y:S01]  /*2bdd0*/  S2R R5, SR_CTAID.Y ;  /* 0x0000000000057919 */ /* 0x000ea20000002600 */
[----:B------:R-:W-:Y:S01]  /*2bde0*/  ISETP.NE.U32.AND P1, PT, RZ, UR6, PT ;  /* 0x00000006ff007c0c */ /* 0x000fe2000bf25070 */
[----:B------:R-:W-:-:S03]  /*2bdf0*/  ULDC UR8, c[0x0][0x630] ;  /* 0x00018c0000087ab9 */ /* 0x000fc60000000800 */
[----:B------:R-:W3:Y:S01]  /*2be00*/  LDC R3, c[0x0][0x144] ;  /* 0x00005100ff037b82 */ /* 0x000ee20000000800 */
[----:B------:R-:W-:-:S07]  /*2be10*/  ISETP.NE.AND.EX P1, PT, RZ, UR7, PT, P1 ;  /* 0x00000007ff007c0c */ /* 0x000fce000bf25310 */
[----:B------:R-:W4:Y:S01]  /*2be20*/  LDC R12, c[0x0][0x148] ;  /* 0x00005200ff0c7b82 */ /* 0x000f220000000800 */
[----:B-1----:R-:W-:Y:S02]  /*2be30*/  ISETP.NE.AND P5, PT, R11, 0x1, PT ;  /* 0x000000010b00780c */ /* 0x002fe40003fa5270 */
[----:B0-----:R-:W-:Y:S02]  /*2be40*/  I2FP.F32.U32 R2, R8 ;  /* 0x0000000800027245 */ /* 0x001fe40000201000 */
[----:B--2---:R-:W-:-:S03]  /*2be50*/  I2FP.F32.U32 R4, R5 ;  /* 0x0000000500047245 */ /* 0x004fc60000201000 */
[----:B------:R-:W-:Y:S01]  /*2be60*/  FMUL R2, R2, UR5 ;  /* 0x0000000502027c20 */ /* 0x000fe20008400000 */
[----:B------:R-:W-:Y:S02]  /*2be70*/  ULDC UR5, c[0x0][0x154] ;  /* 0x0000550000057ab9 */ /* 0x000fe40000000800 */
[----:B------:R-:W-:-:S03]  /*2be80*/  FMUL R10, R4, UR5 ;  /* 0x00000005040a7c20 */ /* 0x000fc60008400000 */
[----:B------:R-:W0:Y:S08]  /*2be90*/  F2I.U32.TRUNC.NTZ R2, R2 ;  /* 0x0000000200027305 */ /* 0x000e30000020f000 */
[----:B------:R-:W1:Y:S01]  /*2bea0*/  F2I.U32.TRUNC.NTZ R10, R10 ;  /* 0x0000000a000a7305 */ /* 0x000e62000020f000 */
[----:B0-----:R-:W-:Y:S02]  /*2beb0*/  IMAD.MOV R4, RZ, RZ, -R2 ;  /* 0x000000ffff047224 */ /* 0x001fe400078e0a02 */
[----:B------:R-:W-:-:S02]  /*2bec0*/  IMAD.MOV.U32 R2, RZ, RZ, R14 ;  /* 0x000000ffff027224 */ /* 0x000fc400078e000e */
[----:B---3--:R-:W-:Y:S02]  /*2bed0*/  IMAD R8, R3, R4, R8 ;  /* 0x0000000403087224 */ /* 0x008fe400078e0208 */
[----:B-1----:R-:W-:-:S04]  /*2bee0*/  IMAD.MOV R3, RZ, RZ, -R10 ;  /* 0x000000ffff037224 */ /* 0x002fc800078e0a0a */
[----:B----4-:R-:W-:Y:S02]  /*2bef0*/  @P5 IMAD R8, R12, R3, R5 ;  /* 0x000000030c085224 */ /* 0x010fe400078e0205 */
[----:B------:R-:W-:Y:S01]  /*2bf00*/  IMAD.MOV.U32 R3, RZ, RZ, R15 ;  /* 0x000000ffff037224 */ /* 0x000fe200078e000f */
[----:B------:R-:W-:Y:S06]  /*2bf10*/  @!P1 BRA `(.L_x_810) ;  /* 0x0000000000289947 */ /* 0x000fec0003800000 */
[----:B------:R-:W-:Y:S02]  /*2bf20*/  ULDC UR5, c[0x0][0x634] ;  /* 0x00018d0000057ab9 */ /* 0x000fe40000000800 */
[----:B------:R-:W-:-:S05]  /*2bf30*/  IADD3 R3, P1, R14, UR5, RZ ;  /* 0x000000050e037c10 */ /* 0x000fca000ff3e0ff */
[----:B------:R-:W-:-:S04]  /*2bf40*/  IMAD.X R11, RZ, RZ, R15, P1 ;  /* 0x000000ffff0b7224 */ /* 0x000fc800008e060f */
[----:B------:R-:W-:-:S04]  /*2bf50*/  IMAD.WIDE.U32 R4, R11, UR6, RZ ;  /* 0x000000060b047c25 */ /* 0x000fc8000f8e00ff */
[----:B------:R-:W-:-:S04]  /*2bf60*/  IMAD.WIDE.U32 R4, P1, R3, UR7, R4 ;  /* 0x0000000703047c25 */ /* 0x000fc8000f820004 */
[----:B------:R-:W-:-:S04]  /*2bf70*/  IMAD.WIDE.U32 R2, R3, UR6, RZ ;  /* 0x0000000603027c25 */ /* 0x000fc8000f8e00ff */
[----:B------:R-:W-:Y:S01]  /*2bf80*/  IMAD.MOV.U32 R2, RZ, RZ, R5 ;  /* 0x000000ffff027224 */ /* 0x000fe200078e0005 */
[----:B------:R-:W-:Y:S02]  /*2bf90*/  IADD3 RZ, P3, R3, R4, RZ ;  /* 0x0000000403ff7210 */ /* 0x000fe40007f7e0ff */
[----:B------:R-:W-:-:S03]  /*2bfa0*/  IADD3.X R3, RZ, RZ, RZ, P1, !PT ;  /* 0x000000ffff037210 */ /* 0x000fc60000ffe4ff */
[----:B------:R-:W-:-:S08]  /*2bfb0*/  IMAD.WIDE.U32.X R2, R11, UR7, R2, P3 ;  /* 0x000000070b027c25 */ /* 0x000fd000098e0402 */
.L_x_810:
[--C-:B------:R-:W-:Y:S01]  /*2bfc0*/  SHF.R.U64 R10, R2, UR8, R3.reuse ;  /* 0x00000008020a7c19 */ /* 0x100fe20008001203 */
[----:B------:R-:W-:Y:S01]  /*2bfd0*/  ULDC.64 UR6, c[0x0][0x620] ;  /* 0x0001880000067ab9 */ /* 0x000fe20000000a00 */
[----:B------:R-:W-:Y:S01]  /*2bfe0*/  SHF.R.U32.HI R2, RZ, UR8, R3 ;  /* 0x00000008ff027c19 */ /* 0x000fe20008011603 */
[----:B------:R-:W-:Y:S01]  /*2bff0*/  IMAD.MOV.U32 R3, RZ, RZ, R15 ;  /* 0x000000ffff037224 */ /* 0x000fe200078e000f */
[----:B------:R-:W-:Y:S01]  /*2c000*/  IADD3 R11, P1, RZ, -R10, RZ ;  /* 0x8000000aff0b7210 */ /* 0x000fe20007f3e0ff */
[----:B------:R-:W-:-:S04]  /*2c010*/  ULDC UR5, c[0x0][0x618] ;  /* 0x0001860000057ab9 */ /* 0x000fc80000000800 */
[----:B------:R-:W-:-:S04]  /*2c020*/  IMAD.X R2, RZ, RZ, ~R2, P1 ;  /* 0x000000ffff027224 */ /* 0x000fc800008e0e02 */
[----:B------:R-:W-:-:S04]  /*2c030*/  IMAD R2, R2, UR6, RZ ;  /* 0x0000000602027c24 */ /* 0x000fc8000f8e02ff */
[----:B------:R-:W-:Y:S02]  /*2c040*/  IMAD R5, R11, UR7, R2 ;  /* 0x000000070b057c24 */ /* 0x000fe4000f8e0202 */
[----:B------:R-:W-:-:S04]  /*2c050*/  IMAD.MOV.U32 R2, RZ, RZ, R14 ;  /* 0x000000ffff027224 */ /* 0x000fc800078e000e */
[----:B------:R-:W-:Y:S01]  /*2c060*/  IMAD.WIDE.U32 R2, R11, UR6, R2 ;  /* 0x000000060b027c25 */ /* 0x000fe2000f8e0002 */
[----:B------:R-:W-:Y:S02]  /*2c070*/  ULDC.64 UR6, c[0x0][0x640] ;  /* 0x0001900000067ab9 */ /* 0x000fe40000000a00 */
[----:B------:R-:W-:Y:S01]  /*2c080*/  ISETP.NE.U32.AND P1, PT, RZ, UR6, PT ;  /* 0x00000006ff007c0c */ /* 0x000fe2000bf25070 */
[----:B------:R-:W-:-:S03]  /*2c090*/  IMAD.IADD R3, R3, 0x1, R5 ;  /* 0x0000000103037824 */ /* 0x000fc600078e0205 */
[----:B------:R-:W-:Y:S02]  /*2c0a0*/  ISETP.NE.AND.EX P1, PT, RZ, UR7, PT, P1 ;  /* 0x00000007ff007c0c */ /* 0x000fe4000bf25310 */
[--C-:B------:R-:W-:Y:S02]  /*2c0b0*/  SHF.R.U64 R11, R2, UR5, R3.reuse ;  /* 0x00000005020b7c19 */ /* 0x100fe40008001203 */
[----:B------:R-:W-:Y:S01]  /*2c0c0*/  SHF.R.U32.HI R2, RZ, UR5, R3 ;  /* 0x00000005ff027c19 */ /* 0x000fe20008011603 */
[----:B------:R-:W-:-:S03]  /*2c0d0*/  ULDC UR5, c[0x0][0x608] ;  /* 0x0001820000057ab9 */ /* 0x000fc60000000800 */
[--C-:B------:R-:W-:Y:S02]  /*2c0e0*/  SHF.R.U64 R12, R11, UR5, R2.reuse ;  /* 0x000000050b0c7c19 */ /* 0x100fe40008001202 */
[----:B------:R-:W-:Y:S01]  /*2c0f0*/  SHF.R.U32.HI R3, RZ, UR5, R2 ;  /* 0x00000005ff037c19 */ /* 0x000fe20008011602 */
[----:B------:R-:W-:-:S03]  /*2c100*/  ULDC UR5, c[0x0][0x658] ;  /* 0x0001960000057ab9 */ /* 0x000fc60000000800 */
[--C-:B------:R-:W-:Y:S02]  /*2c110*/  SHF.R.U64 R13, R12, UR5, R3.reuse ;  /* 0x000000050c0d7c19 */ /* 0x100fe40008001203 */
[----:B------:R-:W-:-:S03]  /*2c120*/  SHF.R.U32.HI R14, RZ, UR5, R3 ;  /* 0x00000005ff0e7c19 */ /* 0x000fc60008011603 */
[----:B------:R-:W-:Y:S01]  /*2c130*/  IMAD.MOV.U32 R2, RZ, RZ, R13 ;  /* 0x000000ffff027224 */ /* 0x000fe200078e000d */
[----:B------:R-:W-:Y:S01]  /*2c140*/  MOV R3, R14 ;  /* 0x0000000e00037202 */ /* 0x000fe20000000f00 */
        /* <DEDUP_REMOVED lines=8> */
[----:B------:R-:W-:Y:S01]  /*2c1d0*/  IADD3 RZ, P3, R3, R4, RZ ;  /* 0x0000000403ff7210 */ /* 0x000fe20007f7e0ff */
[----:B------:R-:W-:-:S04]  /*2c1e0*/  IMAD.X R3, RZ, RZ, RZ, P1 ;  /* 0x000000ffff037224 */ /* 0x000fc800008e06ff */
[----:B------:R-:W-:-:S08]  /*2c1f0*/  IMAD.WIDE.U32.X R2, R14, UR7, R2, P3 ;  /* 0x000000070e027c25 */ /* 0x000fd000098e0402 */
.L_x_811:
[----:B------:R-:W-:Y:S01]  /*2c200*/  ULDC UR5, c[0x0][0x648] ;  /* 0x0001920000057ab9 */ /* 0x000fe20000000800 */
[----:B------:R-:W-:Y:S01]  /*2c210*/  LOP3.LUT R12, R12, UR17, RZ, 0xc0, !PT ;  /* 0x000000110c0c7c12 */ /* 0x000fe2000f8ec0ff */
[----:B------:R-:W-:Y:S01]  /*2c220*/  IMAD.MOV.U32 R4, RZ, RZ, 0x1 ;  /* 0x00000001ff047424 */ /* 0x000fe200078e00ff */
[----:B------:R-:W-:Y:S01]  /*2c230*/  SHF.R.U64 R3, R2, UR5, R3 ;  /* 0x0000000502037c19 */ /* 0x000fe20008001203 */
[----:B------:R-:W-:-:S04]  /*2c240*/  ULDC UR5, c[0x0][0x638] ;  /* 0x00018e0000057ab9 */ /* 0x000fc80000000800 */
[----:B------:R-:W-:Y:S02]  /*2c250*/  IMAD.MOV R2, RZ, RZ, -R3 ;  /* 0x000000ffff027224 */ /* 0x000fe400078e0a03 */
[----:B------:R-:W-:Y:S02]  /*2c260*/  IMAD R5, R3, UR18, R12 ;  /* 0x0000001203057c24 */ /* 0x000fe4000f8e020c */
[----:B------:R-:W-:Y:S01]  /*2c270*/  IMAD R13, R2, UR5, R13 ;  /* 0x00000005020d7c24 */ /* 0x000fe2000f8e020d */
[----:B------:R-:W-:Y:S01]  /*2c280*/  ULDC UR5, c[0x0][0x610] ;  /* 0x0001840000057ab9 */ /* 0x000fe20000000800 */
[----:B------:R-:W-:Y:S01]  /*2c290*/  LOP3.LUT R2, R11, UR4, RZ, 0xc0, !PT ;  /* 0x000000040b027c12 */ /* 0x000fe2000f8ec0ff */
[----:B------:R-:W-:Y:S01]  /*2c2a0*/  IMAD R8, R5, UR5, R8 ;  /* 0x0000000505087c24 */ /* 0x000fe2000f8e0208 */
[----:B------:R-:W-:-:S03]  /*2c2b0*/  ULDC UR5, c[0x0][0x600] ;  /* 0x0001800000057ab9 */ /* 0x000fc60000000800 */
[----:B------:R-:W-:-:S05]  /*2c2c0*/  IMAD R13, R13, UR5, R2 ;  /* 0x000000050d0d7c24 */ /* 0x000fca000f8e0202 */
[----:B------:R-:W-:Y:S02]  /*2c2d0*/  SEL R2, R13, R8, !P5 ;  /* 0x000000080d027207 */ /* 0x000fe40006800000 */
[----:B------:R-:W-:-:S07]  /*2c2e0*/  SEL R3, R8, R13, !P5 ;  /* 0x0000000d08037207 */ /* 0x000fce0006800000 */
.L_x_809:
[----:B------:R-:W-:Y:S05]  /*2c2f0*/  BSYNC B1 ;  /* 0x0000000000017941 */ /* 0x000fea0003800000 */
.L_x_808:
[----:B------:R-:W-:-:S13]  /*2c300*/  LOP3.LUT P1, RZ, R4, 0xff, RZ, 0xc0, !PT ;  /* 0x000000ff04ff7812 */ /* 0x000fda000782c0ff */
[----:B------:R-:W-:Y:S05]  /*2c310*/  @P1 BRA `(.L_x_812) ;  /* 0xfffffff400281947 */ /* 0x000fea000383ffff */
[----:B------:R-:W-:Y:S05]  /*2c320*/  BSYNC B0 ;  /* 0x0000000000007941 */ /* 0x000fea0003800000 */
.L_x_800:
[----:B------:R-:W-:-:S03]  /*2c330*/  UMOV UR5, 0xffffffff ;  /* 0xffffffff00057882 */ /* 0x000fc60000000000 */
[----:B------:R-:W-:Y:S05]  /*2c340*/  BRA.DIV UR5, `(.L_x_813) ;  /* 0x0000000205d47947 */ /* 0x000fea000b800000 */
[----:B------:R-:W-:-:S13]  /*2c350*/  ELECT P6, URZ, PT ;  /* 0x00000000003f782f */ /* 0x000fda00038c0000 */
.L_x_825:
[----:B------:R-:W-:Y:S04]  /*2c360*/  BSSY B0, `(.L_x_814) ;  /* 0x000001a000007945 */ /* 0x000fe80003800000 */
[----:B------:R-:W-:Y:S05]  /*2c370*/  @!P6 BRA `(.L_x_815) ;  /* 0x000000000060e947 */ /* 0x000fea0003800000 */
[----:B------:R-:W-:-:S04]  /*2c380*/  ULOP3.LUT UR5, UR40, 0x2, URZ, 0xfc, !UPT ;  /* 0x0000000228057892 */ /* 0x000fc8000f8efc3f */
[----:B------:R-:W-:-:S06]  /*2c390*/  UISETP.NE.AND UP0, UPT, UR5, 0x3, UPT ;  /* 0x000000030500788c */ /* 0x000fcc000bf05270 */
[----:B------:R-:W-:-:S13]  /*2c3a0*/  PLOP3.LUT P0, PT, PT, PT, UP0, 0x80, 0x0 ;  /* 0x000000000000781c */ /* 0x000fda0003f0f008 */
[----:B------:R-:W-:Y:S05]  /*2c3b0*/  @!P0 BRA `(.L_x_816) ;  /* 0x0000000000048947 */ /* 0x000fea0003800000 */
[----:B------:R-:W-:Y:S01]  /*2c3c0*/  BPT.TRAP 0x1 ;  /* 0x000000040000795c */ /* 0x000fe20000300000 */
.L_x_816:
[----:B------:R-:W0:Y:S01]  /*2c3d0*/  S2R R3, SR_CgaCtaId ;  /* 0x0000000000037919 */ /* 0x000e220000008800 */
[----:B------:R-:W-:-:S04]  /*2c3e0*/  MOV R0, 0x400 ;  /* 0x0000040000007802 */ /* 0x000fc80000000f00 */
[----:B0-----:R-:W-:Y:S02]  /*2c3f0*/  LEA R3, R3, R0, 0x18 ;  /* 0x0000000003037211 */ /* 0x001fe400078ec0ff */
[----:B------:R-:W-:-:S03]  /*2c400*/  SHF.L.U32 R0, R7, 0x1f, RZ ;  /* 0x0000001f07007819 */ /* 0x000fc600000006ff */
[----:B------:R-:W-:-:S05]  /*2c410*/  VIADD R3, R3, 0x10 ;  /* 0x0000001003037836 */ /* 0x000fca0000000000 */
[----:B------:R-:W-:-:S04]  /*2c420*/  LEA R5, R6, R3, 0x3 ;  /* 0x0000000306057211 */ /* 0x000fc800078e18ff */
[----:B------:R-:W0:Y:S02]  /*2c430*/  SYNCS.PHASECHK.TRANS64.TRYWAIT P0, [R5+URZ], R0 ;  /* 0x00000000050075a7 */ /* 0x000e24000800017f */
[----:B0-----:R-:W-:Y:S05]  /*2c440*/  @!P0 BRA `(.L_x_817) ;  /* 0x0000000000b48947 */ /* 0x001fea0003800000 */
.L_x_826:
[----:B------:R-:W-:-:S05]  /*2c450*/  VIADD R6, R6, 0x1 ;  /* 0x0000000106067836 */ /* 0x000fca0000000000 */
[----:B------:R-:W-:-:S04]  /*2c460*/  ISETP.NE.AND P0, PT, R6, 0x2, PT ;  /* 0x000000020600780c */ /* 0x000fc80003f05270 */
[----:B0-----:R-:W-:Y:S02]  /*2c470*/  SEL R0, RZ, 0x1, P0 ;  /* 0x00000001ff007807 */ /* 0x001fe40000000000 */
[----:B------:R-:W-:Y:S02]  /*2c480*/  SEL R6, R6, RZ, P0 ;  /* 0x000000ff06067207 */ /* 0x000fe40000000000 */
[----:B------:R-:W-:-:S03]  /*2c490*/  LOP3.LUT R0, R7, R0, RZ, 0x3c, !PT ;  /* 0x0000000007007212 */ /* 0x000fc600078e3cff */
[----:B------:R-:W-:Y:S01]  /*2c4a0*/  IMAD R3, R6, 0x8, R3 ;  /* 0x0000000806037824 */ /* 0x000fe200078e0203 */
[----:B------:R-:W-:-:S07]  /*2c4b0*/  SHF.L.U32 R0, R0, 0x1f, RZ ;  /* 0x0000001f00007819 */ /* 0x000fce00000006ff */
.L_x_818:
[----:B0-----:R0:W1:Y:S02]  /*2c4c0*/  SYNCS.PHASECHK.TRANS64.TRYWAIT P0, [R3+URZ], R0 ;  /* 0x00000000030075a7 */ /* 0x001064000800017f */
[----:B-1----:R-:W-:Y:S05]  /*2c4d0*/  @!P0 NANOSLEEP.SYNCS 0x989680 ;  /* 0x009896800000895d */ /* 0x002fea0003900000 */
[----:B------:R-:W1:Y:S02]  /*2c4e0*/  @!P0 SYNCS.PHASECHK.TRANS64 P0, [R3+URZ], R0 ;  /* 0x00000000030085a7 */ /* 0x000e64000800007f */
[----:B-1----:R-:W-:Y:S05]  /*2c4f0*/  @!P0 BRA `(.L_x_818) ;  /* 0xfffffffc00f08947 */ /* 0x002fea000383ffff */
.L_x_815:
[----:B------:R-:W-:Y:S05]  /*2c500*/  BSYNC B0 ;  /* 0x0000000000007941 */ /* 0x000fea0003800000 */
.L_x_814:
[----:B------:R-:W-:Y:S05]  /*2c510*/  EXIT ;  /* 0x000000000000794d */ /* 0x000fea0003800000 */
.L_x_17:
[----:B-1----:R1:W4:Y:S02]  /*2c520*/  SYNCS.PHASECHK.TRANS64.TRYWAIT P1, [R3+URZ], R0 ;  /* 0x00000000030075a7 */ /* 0x002324000802017f */
[----:B----4-:R-:W-:Y:S05]  /*2c530*/  @!P1 NANOSLEEP.SYNCS 0x989680 ;  /* 0x009896800000995d */ /* 0x010fea0003900000 */
[----:B------:R-:W4:Y:S02]  /*2c540*/  @!P1 SYNCS.PHASECHK.TRANS64 P1, [R3+URZ], R0 ;  /* 0x00000000030095a7 */ /* 0x000f24000802007f */
[----:B----4-:R-:W-:Y:S05]  /*2c550*/  @!P1 BRA `(.L_x_17) ;  /* 0xfffffffc00f09947 */ /* 0x010fea000383ffff */
[----:B------:R-:W-:Y:S05]  /*2c560*/  BRA `(.L_x_16) ;  /* 0xfffffd4c00587947 */ /* 0x000fea000383ffff */
.L_x_22:
[----:B--2---:R-:W-:-:S04]  /*2c570*/  IMAD.U32 R5, RZ, RZ, UR8 ;  /* 0x00000008ff057e24 */ /* 0x004fc8000f8e00ff */
[----:B------:R2:W3:Y:S03]  /*2c580*/  SYNCS.PHASECHK.TRANS64.TRYWAIT P1, [R5+URZ], R4 ;  /* 0x00000004050075a7 */ /* 0x0004e6000802017f */
[----:B---3--:R-:W-:Y:S05]  /*2c590*/  @!P1 NANOSLEEP.SYNCS 0x989680 ;  /* 0x009896800000995d */ /* 0x008fea0003900000 */
[----:B------:R-:W3:Y:S02]  /*2c5a0*/  @!P1 SYNCS.PHASECHK.TRANS64 P1, [R5+URZ], R4 ;  /* 0x00000004050095a7 */ /* 0x000ee4000802007f */
[----:B---3--:R-:W-:Y:S05]  /*2c5b0*/  @!P1 BRA `(.L_x_22) ;  /* 0xfffffffc00ec9947 */ /* 0x008fea000383ffff */
[----:B------:R-:W-:Y:S05]  /*2c5c0*/  BRA `(.L_x_21) ;  /* 0xfffffdc000f47947 */ /* 0x000fea000383ffff */
.L_x_801:
[----:B------:R-:W-:Y:S01]  /*2c5d0*/  BSSY B1, `(.L_x_819) ;  /* 0x0000006000017945 */ /* 0x000fe20003800000 */
[----:B------:R-:W-:-:S07]  /*2c5e0*/  IMAD.MOV.U32 R15, RZ, RZ, -0x1 ;  /* 0xffffffffff0f7424 */ /* 0x000fce00078e00ff */
[----:B------:R-:W-:Y:S05]  /*2c5f0*/  WARPSYNC.COLLECTIVE R15, `(.L_x_820) ;  /* 0x000000000f0c7348 */ /* 0x000fea0003c00000 */
[----:B------:R-:W-:Y:S02]  /*2c600*/  ELECT P6, UR62, PT ;  /* 0x00000000003e782f */ /* 0x000fe400038c0000 */
[----:B------:R-:W-:Y:S01]  /*2c610*/  MOV R14, UR62 ;  /* 0x0000003e000e7c02 */ /* 0x000fe20008000f00 */
[----:B------:R-:W-:Y:S10]  /*2c620*/  ENDCOLLECTIVE ;  /* 0x000000000000791b */ /* 0x000ff40003800000 */
.L_x_820:
[----:B------:R-:W-:Y:S05]  /*2c630*/  BSYNC B1 ;  /* 0x0000000000017941 */ /* 0x000fea0003800000 */
.L_x_819:
[----:B------:R-:W-:Y:S05]  /*2c640*/  BRA `(.L_x_821) ;  /* 0xfffffff000687947 */ /* 0x000fea000383ffff */
.L_x_804:
[----:B-1----:R1:W2:Y:S02]  /*2c650*/  SYNCS.PHASECHK.TRANS64.TRYWAIT P1, [R14+URZ+0x10], R11 ;  /* 0x0000100b0e0075a7 */ /* 0x0022a4000802017f */
[----:B--2---:R-:W-:Y:S05]  /*2c660*/  @!P1 NANOSLEEP.SYNCS 0x989680 ;  /* 0x009896800000995d */ /* 0x004fea0003900000 */
[----:B------:R-:W2:Y:S02]  /*2c670*/  @!P1 SYNCS.PHASECHK.TRANS64 P1, [R14+URZ+0x10], R11 ;  /* 0x0000100b0e0095a7 */ /* 0x000ea4000802007f */
[----:B--2---:R-:W-:Y:S05]  /*2c680*/  @!P1 BRA `(.L_x_804) ;  /* 0xfffffffc00f09947 */ /* 0x004fea000383ffff */
[----:B------:R-:W-:Y:S05]  /*2c690*/  BRA `(.L_x_822) ;  /* 0xfffffff0009c7947 */ /* 0x000fea000383ffff */
.L_x_813:
[----:B------:R-:W-:Y:S01]  /*2c6a0*/  BSSY B0, `(.L_x_823) ;  /* 0x0000006000007945 */ /* 0x000fe20003800000 */
[----:B------:R-:W-:-:S07]  /*2c6b0*/  IMAD.MOV.U32 R15, RZ, RZ, -0x1 ;  /* 0xffffffffff0f7424 */ /* 0x000fce00078e00ff */
[----:B------:R-:W-:Y:S05]  /*2c6c0*/  WARPSYNC.COLLECTIVE R15, `(.L_x_824) ;  /* 0x000000000f0c7348 */ /* 0x000fea0003c00000 */
[----:B------:R-:W-:Y:S02]  /*2c6d0*/  ELECT P6, UR62, PT ;  /* 0x00000000003e782f */ /* 0x000fe400038c0000 */
[----:B------:R-:W-:Y:S01]  /*2c6e0*/  MOV R14, UR62 ;  /* 0x0000003e000e7c02 */ /* 0x000fe20008000f00 */
[----:B------:R-:W-:Y:S10]  /*2c6f0*/  ENDCOLLECTIVE ;  /* 0x000000000000791b */ /* 0x000ff40003800000 */
.L_x_824:
[----:B------:R-:W-:Y:S05]  /*2c700*/  BSYNC B0 ;  /* 0x0000000000007941 */ /* 0x000fea0003800000 */
.L_x_823:
[----:B------:R-:W-:Y:S05]  /*2c710*/  BRA `(.L_x_825) ;  /* 0xfffffffc00107947 */ /* 0x000fea000383ffff */
.L_x_817:
[----:B0-----:R0:W1:Y:S02]  /*2c720*/  SYNCS.PHASECHK.TRANS64.TRYWAIT P0, [R5+URZ], R0 ;  /* 0x00000000050075a7 */ /* 0x001064000800017f */
[----:B-1----:R-:W-:Y:S05]  /*2c730*/  @!P0 NANOSLEEP.SYNCS 0x989680 ;  /* 0x009896800000895d */ /* 0x002fea0003900000 */
[----:B------:R-:W1:Y:S02]  /*2c740*/  @!P0 SYNCS.PHASECHK.TRANS64 P0, [R5+URZ], R0 ;  /* 0x00000000050085a7 */ /* 0x000e64000800007f */
[----:B-1----:R-:W-:Y:S05]  /*2c750*/  @!P0 BRA `(.L_x_817) ;  /* 0xfffffffc00f08947 */ /* 0x002fea000383ffff */
[----:B------:R-:W-:Y:S05]  /*2c760*/  BRA `(.L_x_826) ;  /* 0xfffffffc00387947 */ /* 0x000fea000383ffff */
.L_x_827:
[----:B------:R-:W-:-:S00]  /*2c770*/  BRA `(.L_x_827) ;  /* 0xfffffffc00fc7947 */ /* 0x000fc0000383ffff */
[----:B------:R-:W-:-:S00]  /*2c780*/  NOP ;  /* 0x0000000000007918 */ /* 0x000fc00000000000 */
[----:B------:R-:W-:-:S00]  /*2c790*/  NOP ;  /* 0x0000000000007918 */ /* 0x000fc00000000000 */
[----:B------:R-:W-:-:S00]  /*2c7a0*/  NOP ;  /* 0x0000000000007918 */ /* 0x000fc00000000000 */
[----:B------:R-:W-:-:S00]  /*2c7b0*/  NOP ;  /* 0x0000000000007918 */ /* 0x000fc00000000000 */
[----:B------:R-:W-:-:S00]  /*2c7c0*/  NOP ;  /* 0x0000000000007918 */ /* 0x000fc00000000000 */
[----:B------:R-:W-:-:S00]  /*2c7d0*/  NOP ;  /* 0x0000000000007918 */ /* 0x000fc00000000000 */
[----:B------:R-:W-:-:S00]  /*2c7e0*/  NOP ;  /* 0x0000000000007918 */ /* 0x000fc00000000000 */
[----:B------:R-:W-:-:S00]  /*2c7f0*/  NOP ;  /* 0x0000000000007918 */ /* 0x000fc00000000000 */
.L_x_828:


//--------------------- .nv.global.init           --------------------------
	.section	.nv.global.init,"aw",@progbits
.nv.global.init:
	.type		$str$22,@object
	.size		$str$22,($str$23 - $str$22)
$str$22:
        /*0000*/ 	.byte	0x6b, 0x5f, 0x74, 0x69, 0x6c, 0x65, 0x5f, 0x63, 0x6f, 0x75, 0x6e, 0x74, 0x20, 0x3e, 0x3d, 0x20
        /*0010*/ 	.byte	0x31, 0x00
	.type		$str$23,@object
	.size		$str$23,(__unnamed_1 - $str$23)
$str$23:
        /*0012*/ 	.byte	0x2f, 0x74, 0x6d, 0x70, 0x2f, 0x63, 0x75, 0x74, 0x6c, 0x61, 0x73, 0x73, 0x5f, 0x73, 0x77, 0x65
        /*0022*/ 	.byte	0x65, 0x70, 0x5f, 0x73, 0x72, 0x63, 0x2f, 0x69, 0x6e, 0x63, 0x6c, 0x75, 0x64, 0x65, 0x2f, 0x63
        /*0032*/ 	.byte	0x75, 0x74, 0x6c, 0x61, 0x73, 0x73, 0x2f, 0x67, 0x65, 0x6d, 0x6d, 0x2f, 0x63, 0x6f, 0x6c, 0x6c
        /*0042*/ 	.byte	0x65, 0x63, 0x74, 0x69, 0x76, 0x65, 0x2f, 0x73, 0x6d, 0x39, 0x30, 0x5f, 0x6d, 0x6d, 0x61, 0x5f
        /*0052*/ 	.byte	0x74, 0x6d, 0x61, 0x5f, 0x67, 0x6d, 0x6d, 0x61, 0x5f, 0x73, 0x73, 0x5f, 0x77, 0x61, 0x72, 0x70
        /*0062*/ 	.byte	0x73, 0x70, 0x65, 0x63, 0x69, 0x61, 0x6c, 0x69, 0x7a, 0x65, 0x64, 0x2e, 0x68, 0x70, 0x70, 0x00
	.type		__unnamed_1,@object
	.size		__unnamed_1,(.L_0 - __unnamed_1)
__unnamed_1:
        /* <DEDUP_REMOVED lines=180> */
        /*0bb2*/ 	.byte	0x75, 0x74, 0x65, 0x3a, 0x3a, 0x69, 0x64, 0x65, 0x6e, 0x74, 0x69, 0x74, 0x79, 0x5d, 0x00
.L_0:


//--------------------- .nv.shared._ZN7cutlass13device_kernelINS_4gemm6kernel13GemmUniversalIN4cute5tupleIJiiiiEEENS1_10collective13CollectiveMmaINS1_34MainloopSm90TmaGmmaWarpSpecializedILi2ENS5_IJNS4_1CILi1EEESB_SB_EEENS1_35KernelTmaWarpSpecializedCooperativeEEENS5_IJNSA_ILi256EEENSA_ILi384EEENSA_ILi64EEEEEENS_6half_tENS5_IJlSB_lEEESJ_SK_NS4_8TiledMMAINS4_8MMA_AtomIJNS4_4SM904GMMA26MMA_64x192x16_F32F16F16_SSILNSO_5MajorE0ELSQ_0ELNSO_7ScaleInE1ELSR_1EEEEEENS4_6LayoutINS5_IJNSA_ILi2EEESB_SB_EEENS5_IJSB_NSA_ILi0EEESX_EEEEENS5_IJNS4_10UnderscoreES10_S10_EEEEENS4_13SM90_TMA_LOADENS4_14ComposedLayoutINS4_7SwizzleILi3ELi4ELi3EEENS4_18smem_ptr_flag_bitsILi16EEENSU_INS5_IJNSA_ILi8EEESH_EEENS5_IJSH_SB_EEEEEEEvNS4_8identityES13_S1D_vS1E_EENS_8epilogue10collective6detail29Sm90TmaWarpSpecializedAdapterINS1H_15DefaultEpilogueISJ_SK_SK_NS1G_6thread17LinearCombinationISJ_Li1EffLNS1L_9ScaleType4KindE0ELNS_15FloatRoundStyleE2ESJ_EENS1_15EpilogueDefaultEEEEEvvEEEEvNT_6ParamsE --------------------------
	.section	.nv.shared._ZN7cutlass13device_kernelINS_4gemm6kernel13GemmUniversalIN4cute5tupleIJiiiiEEENS1_10collective13CollectiveMmaINS1_34MainloopSm90TmaGmmaWarpSpecializedILi2ENS5_IJNS4_1CILi1EEESB_SB_EEENS1_35KernelTmaWarpSpecializedCooperativeEEENS5_IJNSA_ILi256EEENSA_ILi384EEENSA_ILi64EEEEEENS_6half_tENS5_IJlSB_lEEESJ_SK_NS4_8TiledMMAINS4_8MMA_AtomIJNS4_4SM904GMMA26MMA_64x192x16_F32F16F16_SSILNSO_5MajorE0ELSQ_0ELNSO_7ScaleInE1ELSR_1EEEEEENS4_6LayoutINS5_IJNSA_ILi2EEESB_SB_EEENS5_IJSB_NSA_ILi0EEESX_EEEEENS5_IJNS4_10UnderscoreES10_S10_EEEEENS4_13SM90_TMA_LOADENS4_14ComposedLayoutINS4_7SwizzleILi3ELi4ELi3EEENS4_18smem_ptr_flag_bitsILi16EEENSU_INS5_IJNSA_ILi8EEESH_EEENS5_IJSH_SB_EEEEEEEvNS4_8identityES13_S1D_vS1E_EENS_8epilogue10collective6detail29Sm90TmaWarpSpecializedAdapterINS1H_15DefaultEpilogueISJ_SK_SK_NS1G_6thread17LinearCombinationISJ_Li1EffLNS1L_9ScaleType4KindE0ELNS_15FloatRoundStyleE2ESJ_EENS1_15EpilogueDefaultEEEEEvvEEEEvNT_6ParamsE,"aw",@nobits
	.sectionflags	@""
	.align	16
	.zero		1024


//--------------------- .nv.shared.reserved.0     --------------------------
	.section	.nv.shared.reserved.0,"aw",@nobits
	.weak		__nv_reservedSMEM_offset_0_alias
	.size		__nv_reservedSMEM_offset_0_alias, 0, 0
	.other		__nv_reservedSMEM_offset_0_alias,@"STO_CUDA_RESERVED_SHARED STV_DEFAULT"
__nv_reservedSMEM_offset_0_alias:
	.zero		0


//--------------------- .nv.global                --------------------------
	.section	.nv.global,"aw",@nobits
.nv.global:
	.type		_ZN40_INTERNAL_49e54069_4_k_cu_56626149_121094cute1_E,@object
	.size		_ZN40_INTERNAL_49e54069_4_k_cu_56626149_121094cute1_E,(_ZN40_INTERNAL_49e54069_4_k_cu_56626149_121094cuda3std3__45__cpo6cbeginE - _ZN40_INTERNAL_49e54069_4_k_cu_56626149_121094cute1_E)
_ZN40_INTERNAL_49e54069_4_k_cu_56626149_121094cute1_E:
	.zero		1
	.type		_ZN40_INTERNAL_49e54069_4_k_cu_56626149_121094cuda3std3__45__cpo6cbeginE,@object
	.size		_ZN40_INTERNAL_49e54069_4_k_cu_56626149_121094cuda3std3__45__cpo6cbeginE,(_ZN40_INTERNAL_49e54069_4_k_cu_56626149_121094cuda3std3__48in_placeE - _ZN40_INTERNAL_49e54069_4_k_cu_56626149_121094cuda3std3__45__cpo6cbeginE)
_ZN40_INTERNAL_49e54069_4_k_cu_56626149_121094cuda3std3__45__cpo6cbeginE:
	.zero		1
	.type		_ZN40_INTERNAL_49e54069_4_k_cu_56626149_121094cuda3std3__48in_placeE,@object
	.size		_ZN40_INTERNAL_49e54069_4_k_cu_56626149_121094cuda3std3__48in_placeE,(_ZN40_INTERNAL_49e54069_4_k_cu_56626149_121094cuda3std6ranges3__45__cpo9iter_moveE - _ZN40_INTERNAL_49e54069_4_k_cu_56626149_121094cuda3std3__48in_placeE)
_ZN40_INTERNAL_49e54069_4_k_cu_56626149_121094cuda3std3__48in_placeE:
	.zero		1
	.type		_ZN40_INTERNAL_49e54069_4_k_cu_56626149_121094cuda3std6ranges3__45__cpo9iter_moveE,@object
	.size		_ZN40_INTERNAL_49e54069_4_k_cu_56626149_121094cuda3std6ranges3__45__cpo9iter_moveE,(_ZN40_INTERNAL_49e54069_4_k_cu_56626149_121094cuda3std3__45__cpo5beginE - _ZN40_INTERNAL_49e54069_4_k_cu_56626149_121094cuda3std6ranges3__45__cpo9iter_moveE)
_ZN40_INTERNAL_49e54069_4_k_cu_56626149_121094cuda3std6ranges3__45__cpo9iter_moveE:
	.zero		1
	.type		_ZN40_INTERNAL_49e54069_4_k_cu_56626149_121094cuda3std3__45__cpo5beginE,@object
	.size		_ZN40_INTERNAL_49e54069_4_k_cu_56626149_121094cuda3std3__45__cpo5beginE,(_ZN40_INTERNAL_49e54069_4_k_cu_56626149_121094cuda3std3__442_GLOBAL__N__49e54069_4_k_cu_56626149_121096ignoreE - _ZN40_INTERNAL_49e54069_4_k_cu_56626149_121094cuda3std3__45__cpo5beginE)
_ZN40_INTERNAL_49e54069_4_k_cu_56626149_121094cuda3std3__45__cpo5beginE:
	.zero		1
	.type		_ZN40_INTERNAL_49e54069_4_k_cu_56626149_121094cuda3std3__442_GLOBAL__N__49e54069_4_k_cu_56626149_121096ignoreE,@object
	.size		_ZN40_INTERNAL_49e54069_4_k_cu_56626149_121094cuda3std3__442_GLOBAL__N__49e54069_4_k_cu_56626149_121096ignoreE,(_ZN40_INTERNAL_49e54069_4_k_cu_56626149_121094cute7productE - _ZN40_INTERNAL_49e54069_4_k_cu_56626149_121094cuda3std3__442_GLOBAL__N__49e54069_4_k_cu_56626149_121096ignoreE)
_ZN40_INTERNAL_49e54069_4_k_cu_56626149_121094cuda3std3__442_GLOBAL__N__49e54069_4_k_cu_56626149_121096ignoreE:
	.zero		1
	.type		_ZN40_INTERNAL_49e54069_4_k_cu_56626149_121094cute7productE,@object
	.size		_ZN40_INTERNAL_49e54069_4_k_cu_56626149_121094cute7productE,(_ZN40_INTERNAL_49e54069_4_k_cu_56626149_121094cuda3std3__45__cpo3endE - _ZN40_INTERNAL_49e54069_4_k_cu_56626149_121094cute7productE)
_ZN40_INTERNAL_49e54069_4_k_cu_56626149_121094cute7productE:
	.zero		1
	.type		_ZN40_INTERNAL_49e54069_4_k_cu_56626149_121094cuda3std3__45__cpo3endE,@object
	.size		_ZN40_INTERNAL_49e54069_4_k_cu_56626149_121094cuda3std3__45__cpo3endE,(_ZN40_INTERNAL_49e54069_4_k_cu_56626149_121094cuda3std3__419piecewise_constructE - _ZN40_INTERNAL_49e54069_4_k_cu_56626149_121094cuda3std3__45__cpo3endE)
_ZN40_INTERNAL_49e54069_4_k_cu_56626149_121094cuda3std3__45__cpo3endE:
	.zero		1
	.type		_ZN40_INTERNAL_49e54069_4_k_cu_56626149_121094cuda3std3__419piecewise_constructE,@object
	.size		_ZN40_INTERNAL_49e54069_4_k_cu_56626149_121094cuda3std3__419piecewise_constructE,(_ZN40_INTERNAL_49e54069_4_k_cu_56626149_121094cuda3std3__45__cpo4cendE - _ZN40_INTERNAL_49e54069_4_k_cu_56626149_121094cuda3std3__419piecewise_constructE)
_ZN40_INTERNAL_49e54069_4_k_cu_56626149_121094cuda3std3__419piecewise_constructE:
	.zero		1
	.type		_ZN40_INTERNAL_49e54069_4_k_cu_56626149_121094cuda3std3__45__cpo4cendE,@object
	.size		_ZN40_INTERNAL_49e54069_4_k_cu_56626149_121094cuda3std3__45__cpo4cendE,(_ZN40_INTERNAL_49e54069_4_k_cu_56626149_121094cuda3std6ranges3__45__cpo4swapE - _ZN40_INTERNAL_49e54069_4_k_cu_56626149_121094cuda3std3__45__cpo4cendE)
_ZN40_INTERNAL_49e54069_4_k_cu_56626149_121094cuda3std3__45__cpo4cendE:
	.zero		1
	.type		_ZN40_INTERNAL_49e54069_4_k_cu_56626149_121094cuda3std6ranges3__45__cpo4swapE,@object
	.size		_ZN40_INTERNAL_49e54069_4_k_cu_56626149_121094cuda3std6ranges3__45__cpo4swapE,(.L_8 - _ZN40_INTERNAL_49e54069_4_k_cu_56626149_121094cuda3std6ranges3__45__cpo4swapE)
_ZN40_INTERNAL_49e54069_4_k_cu_56626149_121094cuda3std6ranges3__45__cpo4swapE:
	.zero		1
.L_8:


//--------------------- .nv.constant0._ZN7cutlass13device_kernelINS_4gemm6kernel13GemmUniversalIN4cute5tupleIJiiiiEEENS1_10collective13CollectiveMmaINS1_34MainloopSm90TmaGmmaWarpSpecializedILi2ENS5_IJNS4_1CILi1EEESB_SB_EEENS1_35KernelTmaWarpSpecializedCooperativeEEENS5_IJNSA_ILi256EEENSA_ILi384EEENSA_ILi64EEEEEENS_6half_tENS5_IJlSB_lEEESJ_SK_NS4_8TiledMMAINS4_8MMA_AtomIJNS4_4SM904GMMA26MMA_64x192x16_F32F16F16_SSILNSO_5MajorE0ELSQ_0ELNSO_7ScaleInE1ELSR_1EEEEEENS4_6LayoutINS5_IJNSA_ILi2EEESB_SB_EEENS5_IJSB_NSA_ILi0EEESX_EEEEENS5_IJNS4_10UnderscoreES10_S10_EEEEENS4_13SM90_TMA_LOADENS4_14ComposedLayoutINS4_7SwizzleILi3ELi4ELi3EEENS4_18smem_ptr_flag_bitsILi16EEENSU_INS5_IJNSA_ILi8EEESH_EEENS5_IJSH_SB_EEEEEEEvNS4_8identityES13_S1D_vS1E_EENS_8epilogue10collective6detail29Sm90TmaWarpSpecializedAdapterINS1H_15DefaultEpilogueISJ_SK_SK_NS1G_6thread17LinearCombinationISJ_Li1EffLNS1L_9ScaleType4KindE0ELNS_15FloatRoundStyleE2ESJ_EENS1_15EpilogueDefaultEEEEEvvEEEEvNT_6ParamsE --------------------------
	.section	.nv.constant0._ZN7cutlass13device_kernelINS_4gemm6kernel13GemmUniversalIN4cute5tupleIJiiiiEEENS1_10collective13CollectiveMmaINS1_34MainloopSm90TmaGmmaWarpSpecializedILi2ENS5_IJNS4_1CILi1EEESB_SB_EEENS1_35KernelTmaWarpSpecializedCooperativeEEENS5_IJNSA_ILi256EEENSA_ILi384EEENSA_ILi64EEEEEENS_6half_tENS5_IJlSB_lEEESJ_SK_NS4_8TiledMMAINS4_8MMA_AtomIJNS4_4SM904GMMA26MMA_64x192x16_F32F16F16_SSILNSO_5MajorE0ELSQ_0ELNSO_7ScaleInE1ELSR_1EEEEEENS4_6LayoutINS5_IJNSA_ILi2EEESB_SB_EEENS5_IJSB_NSA_ILi0EEESX_EEEEENS5_IJNS4_10UnderscoreES10_S10_EEEEENS4_13SM90_TMA_LOADENS4_14ComposedLayoutINS4_7SwizzleILi3ELi4ELi3EEENS4_18smem_ptr_flag_bitsILi16EEENSU_INS5_IJNSA_ILi8EEESH_EEENS5_IJSH_SB_EEEEEEEvNS4_8identityES13_S1D_vS1E_EENS_8epilogue10collective6detail29Sm90TmaWarpSpecializedAdapterINS1H_15DefaultEpilogueISJ_SK_SK_NS1G_6thread17LinearCombinationISJ_Li1EffLNS1L_9ScaleType4KindE0ELNS_15FloatRoundStyleE2ESJ_EENS1_15EpilogueDefaultEEEEEvvEEEEvNT_6ParamsE,"a",@progbits
	.sectionflags	@""
	.align	4
.nv.constant0._ZN7cutlass13device_kernelINS_4gemm6kernel13GemmUniversalIN4cute5tupleIJiiiiEEENS1_10collective13CollectiveMmaINS1_34MainloopSm90TmaGmmaWarpSpecializedILi2ENS5_IJNS4_1CILi1EEESB_SB_EEENS1_35KernelTmaWarpSpecializedCooperativeEEENS5_IJNSA_ILi256EEENSA_ILi384EEENSA_ILi64EEEEEENS_6half_tENS5_IJlSB_lEEESJ_SK_NS4_8TiledMMAINS4_8MMA_AtomIJNS4_4SM904GMMA26MMA_64x192x16_F32F16F16_SSILNSO_5MajorE0ELSQ_0ELNSO_7ScaleInE1ELSR_1EEEEEENS4_6LayoutINS5_IJNSA_ILi2EEESB_SB_EEENS5_IJSB_NSA_ILi0EEESX_EEEEENS5_IJNS4_10UnderscoreES10_S10_EEEEENS4_13SM90_TMA_LOADENS4_14ComposedLayoutINS4_7SwizzleILi3ELi4ELi3EEENS4_18smem_ptr_flag_bitsILi16EEENSU_INS5_IJNSA_ILi8EEESH_EEENS5_IJSH_SB_EEEEEEEvNS4_8identityES13_S1D_vS1E_EENS_8epilogue10collective6detail29Sm90TmaWarpSpecializedAdapterINS1H_15DefaultEpilogueISJ_SK_SK_NS1G_6thread17LinearCombinationISJ_Li1EffLNS1L_9ScaleType4KindE0ELNS_15FloatRoundStyleE2ESJ_EENS1_15EpilogueDefaultEEEEEvvEEEEvNT_6ParamsE:
	.zero		1664


//--------------------- SYMBOLS --------------------------

	.type		.nv.reservedSmem.offset0,@object
	.size		.nv.reservedSmem.offset0,0x4
	.type		__assertfail,@function
